//
// Generated by NVIDIA NVVM Compiler
//
// Compiler Build ID: CL-36424714
// Cuda compilation tools, release 13.0, V13.0.88
// Based on NVVM 20.0.0
//

.version 9.0
.target sm_100
.address_size 64

	// .globl	_Z9matrixMulPiS_S_i
// _ZZ9matrixMulPiS_S_iE8subTileA has been demoted
// _ZZ9matrixMulPiS_S_iE8subTileB has been demoted

.visible .entry _Z9matrixMulPiS_S_i(
	.param .u64 .ptr .align 1 _Z9matrixMulPiS_S_i_param_0,
	.param .u64 .ptr .align 1 _Z9matrixMulPiS_S_i_param_1,
	.param .u64 .ptr .align 1 _Z9matrixMulPiS_S_i_param_2,
	.param .u32 _Z9matrixMulPiS_S_i_param_3
)
{
	.reg .pred 	%p<8>;
	.reg .b32 	%r<467>;
	.reg .b64 	%rd<48>;
	// demoted variable
	.shared .align 4 .b8 _ZZ9matrixMulPiS_S_iE8subTileA[1024];
	// demoted variable
	.shared .align 4 .b8 _ZZ9matrixMulPiS_S_iE8subTileB[1024];
	ld.param.u32 	%r41, [_Z9matrixMulPiS_S_i_param_3];
	mov.u32 	%r43, %ctaid.y;
	shl.b32 	%r44, %r43, 4;
	mov.u32 	%r1, %tid.y;
	add.s32 	%r2, %r44, %r1;
	mov.u32 	%r45, %ctaid.x;
	shl.b32 	%r3, %r45, 4;
	mov.u32 	%r4, %tid.x;
	add.s32 	%r5, %r3, %r4;
	shr.s32 	%r46, %r41, 31;
	shr.u32 	%r47, %r46, 28;
	add.s32 	%r48, %r41, %r47;
	shr.s32 	%r6, %r48, 4;
	setp.lt.s32 	%p1, %r41, 16;
	mov.b32 	%r466, 0;
	@%p1 bra 	$L__BB0_9;
	mad.lo.s32 	%r7, %r41, %r2, %r4;
	shl.b32 	%r51, %r1, 6;
	mov.u32 	%r52, _ZZ9matrixMulPiS_S_iE8subTileA;
	add.s32 	%r8, %r52, %r51;
	add.s32 	%r53, %r6, -1;
	setp.lt.u32 	%p2, %r53, 3;
	mov.b32 	%r464, 0;
	mov.u32 	%r466, %r464;
	@%p2 bra 	$L__BB0_4;
	and.b32  	%r464, %r6, 134217724;
	neg.s32 	%r458, %r464;
	add.s32 	%r457, %r7, 32;
	add.s32 	%r56, %r1, 48;
	mad.lo.s32 	%r57, %r41, %r56, %r4;
	add.s32 	%r456, %r57, %r3;
	add.s32 	%r58, %r1, 32;
	mad.lo.s32 	%r59, %r41, %r58, %r4;
	add.s32 	%r455, %r59, %r3;
	add.s32 	%r60, %r1, 16;
	mad.lo.s32 	%r61, %r41, %r60, %r4;
	add.s32 	%r454, %r61, %r3;
	mad.lo.s32 	%r62, %r1, %r41, %r4;
	add.s32 	%r453, %r62, %r3;
	mov.b32 	%r466, 0;
$L__BB0_3:
	.pragma "nounroll";
	ld.param.u64 	%rd44, [_Z9matrixMulPiS_S_i_param_1];
	ld.param.u64 	%rd41, [_Z9matrixMulPiS_S_i_param_0];
	add.s32 	%r63, %r457, -32;
	cvta.to.global.u64 	%rd4, %rd41;
	mul.wide.u32 	%rd5, %r63, 4;
	add.s64 	%rd6, %rd4, %rd5;
	ld.global.u32 	%r64, [%rd6];
	shl.b32 	%r66, %r4, 2;
	add.s32 	%r67, %r8, %r66;
	st.shared.u32 	[%r67], %r64;
	cvta.to.global.u64 	%rd7, %rd44;
	mul.wide.u32 	%rd8, %r453, 4;
	add.s64 	%rd9, %rd7, %rd8;
	ld.global.u32 	%r68, [%rd9];
	mov.u32 	%r70, _ZZ9matrixMulPiS_S_iE8subTileB;
	add.s32 	%r71, %r70, %r66;
	add.s32 	%r72, %r71, %r51;
	st.shared.u32 	[%r72], %r68;
	bar.sync 	0;
	ld.shared.u32 	%r73, [%r8];
	ld.shared.u32 	%r74, [%r71];
	mad.lo.s32 	%r75, %r74, %r73, %r466;
	ld.shared.u32 	%r76, [%r8+4];
	ld.shared.u32 	%r77, [%r71+64];
	mad.lo.s32 	%r78, %r77, %r76, %r75;
	ld.shared.u32 	%r79, [%r8+8];
	ld.shared.u32 	%r80, [%r71+128];
	mad.lo.s32 	%r81, %r80, %r79, %r78;
	ld.shared.u32 	%r82, [%r8+12];
	ld.shared.u32 	%r83, [%r71+192];
	mad.lo.s32 	%r84, %r83, %r82, %r81;
	ld.shared.u32 	%r85, [%r8+16];
	ld.shared.u32 	%r86, [%r71+256];
	mad.lo.s32 	%r87, %r86, %r85, %r84;
	ld.shared.u32 	%r88, [%r8+20];
	ld.shared.u32 	%r89, [%r71+320];
	mad.lo.s32 	%r90, %r89, %r88, %r87;
	ld.shared.u32 	%r91, [%r8+24];
	ld.shared.u32 	%r92, [%r71+384];
	mad.lo.s32 	%r93, %r92, %r91, %r90;
	ld.shared.u32 	%r94, [%r8+28];
	ld.shared.u32 	%r95, [%r71+448];
	mad.lo.s32 	%r96, %r95, %r94, %r93;
	ld.shared.u32 	%r97, [%r8+32];
	ld.shared.u32 	%r98, [%r71+512];
	mad.lo.s32 	%r99, %r98, %r97, %r96;
	ld.shared.u32 	%r100, [%r8+36];
	ld.shared.u32 	%r101, [%r71+576];
	mad.lo.s32 	%r102, %r101, %r100, %r99;
	ld.shared.u32 	%r103, [%r8+40];
	ld.shared.u32 	%r104, [%r71+640];
	mad.lo.s32 	%r105, %r104, %r103, %r102;
	ld.shared.u32 	%r106, [%r8+44];
	ld.shared.u32 	%r107, [%r71+704];
	mad.lo.s32 	%r108, %r107, %r106, %r105;
	ld.shared.u32 	%r109, [%r8+48];
	ld.shared.u32 	%r110, [%r71+768];
	mad.lo.s32 	%r111, %r110, %r109, %r108;
	ld.shared.u32 	%r112, [%r8+52];
	ld.shared.u32 	%r113, [%r71+832];
	mad.lo.s32 	%r114, %r113, %r112, %r111;
	ld.shared.u32 	%r115, [%r8+56];
	ld.shared.u32 	%r116, [%r71+896];
	mad.lo.s32 	%r117, %r116, %r115, %r114;
	ld.shared.u32 	%r118, [%r8+60];
	ld.shared.u32 	%r119, [%r71+960];
	mad.lo.s32 	%r120, %r119, %r118, %r117;
	bar.sync 	0;
	add.s32 	%r121, %r457, -16;
	mul.wide.u32 	%rd10, %r121, 4;
	add.s64 	%rd11, %rd4, %rd10;
	ld.global.u32 	%r122, [%rd11];
	st.shared.u32 	[%r67], %r122;
	mul.wide.u32 	%rd12, %r454, 4;
	add.s64 	%rd13, %rd7, %rd12;
	ld.global.u32 	%r123, [%rd13];
	st.shared.u32 	[%r72], %r123;
	bar.sync 	0;
	ld.shared.u32 	%r124, [%r8];
	ld.shared.u32 	%r125, [%r71];
	mad.lo.s32 	%r126, %r125, %r124, %r120;
	ld.shared.u32 	%r127, [%r8+4];
	ld.shared.u32 	%r128, [%r71+64];
	mad.lo.s32 	%r129, %r128, %r127, %r126;
	ld.shared.u32 	%r130, [%r8+8];
	ld.shared.u32 	%r131, [%r71+128];
	mad.lo.s32 	%r132, %r131, %r130, %r129;
	ld.shared.u32 	%r133, [%r8+12];
	ld.shared.u32 	%r134, [%r71+192];
	mad.lo.s32 	%r135, %r134, %r133, %r132;
	ld.shared.u32 	%r136, [%r8+16];
	ld.shared.u32 	%r137, [%r71+256];
	mad.lo.s32 	%r138, %r137, %r136, %r135;
	ld.shared.u32 	%r139, [%r8+20];
	ld.shared.u32 	%r140, [%r71+320];
	mad.lo.s32 	%r141, %r140, %r139, %r138;
	ld.shared.u32 	%r142, [%r8+24];
	ld.shared.u32 	%r143, [%r71+384];
	mad.lo.s32 	%r144, %r143, %r142, %r141;
	ld.shared.u32 	%r145, [%r8+28];
	ld.shared.u32 	%r146, [%r71+448];
	mad.lo.s32 	%r147, %r146, %r145, %r144;
	ld.shared.u32 	%r148, [%r8+32];
	ld.shared.u32 	%r149, [%r71+512];
	mad.lo.s32 	%r150, %r149, %r148, %r147;
	ld.shared.u32 	%r151, [%r8+36];
	ld.shared.u32 	%r152, [%r71+576];
	mad.lo.s32 	%r153, %r152, %r151, %r150;
	ld.shared.u32 	%r154, [%r8+40];
	ld.shared.u32 	%r155, [%r71+640];
	mad.lo.s32 	%r156, %r155, %r154, %r153;
	ld.shared.u32 	%r157, [%r8+44];
	ld.shared.u32 	%r158, [%r71+704];
	mad.lo.s32 	%r159, %r158, %r157, %r156;
	ld.shared.u32 	%r160, [%r8+48];
	ld.shared.u32 	%r161, [%r71+768];
	mad.lo.s32 	%r162, %r161, %r160, %r159;
	ld.shared.u32 	%r163, [%r8+52];
	ld.shared.u32 	%r164, [%r71+832];
	mad.lo.s32 	%r165, %r164, %r163, %r162;
	ld.shared.u32 	%r166, [%r8+56];
	ld.shared.u32 	%r167, [%r71+896];
	mad.lo.s32 	%r168, %r167, %r166, %r165;
	ld.shared.u32 	%r169, [%r8+60];
	ld.shared.u32 	%r170, [%r71+960];
	mad.lo.s32 	%r171, %r170, %r169, %r168;
	bar.sync 	0;
	add.s32 	%r172, %r457, 16;
	mul.wide.u32 	%rd14, %r457, 4;
	add.s64 	%rd15, %rd4, %rd14;
	ld.global.u32 	%r173, [%rd15];
	st.shared.u32 	[%r67], %r173;
	mul.wide.u32 	%rd16, %r455, 4;
	add.s64 	%rd17, %rd7, %rd16;
	ld.global.u32 	%r174, [%rd17];
	st.shared.u32 	[%r72], %r174;
	bar.sync 	0;
	ld.shared.u32 	%r175, [%r8];
	ld.shared.u32 	%r176, [%r71];
	mad.lo.s32 	%r177, %r176, %r175, %r171;
	ld.shared.u32 	%r178, [%r8+4];
	ld.shared.u32 	%r179, [%r71+64];
	mad.lo.s32 	%r180, %r179, %r178, %r177;
	ld.shared.u32 	%r181, [%r8+8];
	ld.shared.u32 	%r182, [%r71+128];
	mad.lo.s32 	%r183, %r182, %r181, %r180;
	ld.shared.u32 	%r184, [%r8+12];
	ld.shared.u32 	%r185, [%r71+192];
	mad.lo.s32 	%r186, %r185, %r184, %r183;
	ld.shared.u32 	%r187, [%r8+16];
	ld.shared.u32 	%r188, [%r71+256];
	mad.lo.s32 	%r189, %r188, %r187, %r186;
	ld.shared.u32 	%r190, [%r8+20];
	ld.shared.u32 	%r191, [%r71+320];
	mad.lo.s32 	%r192, %r191, %r190, %r189;
	ld.shared.u32 	%r193, [%r8+24];
	ld.shared.u32 	%r194, [%r71+384];
	mad.lo.s32 	%r195, %r194, %r193, %r192;
	ld.shared.u32 	%r196, [%r8+28];
	ld.shared.u32 	%r197, [%r71+448];
	mad.lo.s32 	%r198, %r197, %r196, %r195;
	ld.shared.u32 	%r199, [%r8+32];
	ld.shared.u32 	%r200, [%r71+512];
	mad.lo.s32 	%r201, %r200, %r199, %r198;
	ld.shared.u32 	%r202, [%r8+36];
	ld.shared.u32 	%r203, [%r71+576];
	mad.lo.s32 	%r204, %r203, %r202, %r201;
	ld.shared.u32 	%r205, [%r8+40];
	ld.shared.u32 	%r206, [%r71+640];
	mad.lo.s32 	%r207, %r206, %r205, %r204;
	ld.shared.u32 	%r208, [%r8+44];
	ld.shared.u32 	%r209, [%r71+704];
	mad.lo.s32 	%r210, %r209, %r208, %r207;
	ld.shared.u32 	%r211, [%r8+48];
	ld.shared.u32 	%r212, [%r71+768];
	mad.lo.s32 	%r213, %r212, %r211, %r210;
	ld.shared.u32 	%r214, [%r8+52];
	ld.shared.u32 	%r215, [%r71+832];
	mad.lo.s32 	%r216, %r215, %r214, %r213;
	ld.shared.u32 	%r217, [%r8+56];
	ld.shared.u32 	%r218, [%r71+896];
	mad.lo.s32 	%r219, %r218, %r217, %r216;
	ld.shared.u32 	%r220, [%r8+60];
	ld.shared.u32 	%r221, [%r71+960];
	mad.lo.s32 	%r222, %r221, %r220, %r219;
	bar.sync 	0;
	mul.wide.u32 	%rd18, %r172, 4;
	add.s64 	%rd19, %rd4, %rd18;
	ld.global.u32 	%r223, [%rd19];
	st.shared.u32 	[%r67], %r223;
	mul.wide.u32 	%rd20, %r456, 4;
	add.s64 	%rd21, %rd7, %rd20;
	ld.global.u32 	%r224, [%rd21];
	st.shared.u32 	[%r72], %r224;
	bar.sync 	0;
	ld.shared.u32 	%r225, [%r8];
	ld.shared.u32 	%r226, [%r71];
	mad.lo.s32 	%r227, %r226, %r225, %r222;
	ld.shared.u32 	%r228, [%r8+4];
	ld.shared.u32 	%r229, [%r71+64];
	mad.lo.s32 	%r230, %r229, %r228, %r227;
	ld.shared.u32 	%r231, [%r8+8];
	ld.shared.u32 	%r232, [%r71+128];
	mad.lo.s32 	%r233, %r232, %r231, %r230;
	ld.shared.u32 	%r234, [%r8+12];
	ld.shared.u32 	%r235, [%r71+192];
	mad.lo.s32 	%r236, %r235, %r234, %r233;
	ld.shared.u32 	%r237, [%r8+16];
	ld.shared.u32 	%r238, [%r71+256];
	mad.lo.s32 	%r239, %r238, %r237, %r236;
	ld.shared.u32 	%r240, [%r8+20];
	ld.shared.u32 	%r241, [%r71+320];
	mad.lo.s32 	%r242, %r241, %r240, %r239;
	ld.shared.u32 	%r243, [%r8+24];
	ld.shared.u32 	%r244, [%r71+384];
	mad.lo.s32 	%r245, %r244, %r243, %r242;
	ld.shared.u32 	%r246, [%r8+28];
	ld.shared.u32 	%r247, [%r71+448];
	mad.lo.s32 	%r248, %r247, %r246, %r245;
	ld.shared.u32 	%r249, [%r8+32];
	ld.shared.u32 	%r250, [%r71+512];
	mad.lo.s32 	%r251, %r250, %r249, %r248;
	ld.shared.u32 	%r252, [%r8+36];
	ld.shared.u32 	%r253, [%r71+576];
	mad.lo.s32 	%r254, %r253, %r252, %r251;
	ld.shared.u32 	%r255, [%r8+40];
	ld.shared.u32 	%r256, [%r71+640];
	mad.lo.s32 	%r257, %r256, %r255, %r254;
	ld.shared.u32 	%r258, [%r8+44];
	ld.shared.u32 	%r259, [%r71+704];
	mad.lo.s32 	%r260, %r259, %r258, %r257;
	ld.shared.u32 	%r261, [%r8+48];
	ld.shared.u32 	%r262, [%r71+768];
	mad.lo.s32 	%r263, %r262, %r261, %r260;
	ld.shared.u32 	%r264, [%r8+52];
	ld.shared.u32 	%r265, [%r71+832];
	mad.lo.s32 	%r266, %r265, %r264, %r263;
	ld.shared.u32 	%r267, [%r8+56];
	ld.shared.u32 	%r268, [%r71+896];
	mad.lo.s32 	%r269, %r268, %r267, %r266;
	ld.shared.u32 	%r270, [%r8+60];
	ld.shared.u32 	%r271, [%r71+960];
	mad.lo.s32 	%r466, %r271, %r270, %r269;
	bar.sync 	0;
	add.s32 	%r458, %r458, 4;
	add.s32 	%r457, %r457, 64;
	shl.b32 	%r272, %r41, 6;
	add.s32 	%r456, %r456, %r272;
	add.s32 	%r455, %r455, %r272;
	add.s32 	%r454, %r454, %r272;
	add.s32 	%r453, %r453, %r272;
	setp.ne.s32 	%p3, %r458, 0;
	@%p3 bra 	$L__BB0_3;
$L__BB0_4:
	and.b32  	%r33, %r6, 3;
	setp.eq.s32 	%p4, %r33, 0;
	@%p4 bra 	$L__BB0_9;
	setp.eq.s32 	%p5, %r33, 1;
	@%p5 bra 	$L__BB0_7;
	ld.param.u64 	%rd45, [_Z9matrixMulPiS_S_i_param_1];
	ld.param.u64 	%rd42, [_Z9matrixMulPiS_S_i_param_0];
	shl.b32 	%r274, %r464, 4;
	add.s32 	%r275, %r7, %r274;
	cvta.to.global.u64 	%rd22, %rd42;
	mul.wide.u32 	%rd23, %r275, 4;
	add.s64 	%rd24, %rd22, %rd23;
	ld.global.u32 	%r276, [%rd24];
	shl.b32 	%r278, %r4, 2;
	add.s32 	%r279, %r8, %r278;
	st.shared.u32 	[%r279], %r276;
	add.s32 	%r280, %r274, %r1;
	mad.lo.s32 	%r281, %r280, %r41, %r5;
	cvta.to.global.u64 	%rd25, %rd45;
	mul.wide.u32 	%rd26, %r281, 4;
	add.s64 	%rd27, %rd25, %rd26;
	ld.global.u32 	%r282, [%rd27];
	mov.u32 	%r284, _ZZ9matrixMulPiS_S_iE8subTileB;
	add.s32 	%r285, %r284, %r278;
	add.s32 	%r286, %r285, %r51;
	st.shared.u32 	[%r286], %r282;
	bar.sync 	0;
	ld.shared.u32 	%r287, [%r8];
	ld.shared.u32 	%r288, [%r285];
	mad.lo.s32 	%r289, %r288, %r287, %r466;
	ld.shared.u32 	%r290, [%r8+4];
	ld.shared.u32 	%r291, [%r285+64];
	mad.lo.s32 	%r292, %r291, %r290, %r289;
	ld.shared.u32 	%r293, [%r8+8];
	ld.shared.u32 	%r294, [%r285+128];
	mad.lo.s32 	%r295, %r294, %r293, %r292;
	ld.shared.u32 	%r296, [%r8+12];
	ld.shared.u32 	%r297, [%r285+192];
	mad.lo.s32 	%r298, %r297, %r296, %r295;
	ld.shared.u32 	%r299, [%r8+16];
	ld.shared.u32 	%r300, [%r285+256];
	mad.lo.s32 	%r301, %r300, %r299, %r298;
	ld.shared.u32 	%r302, [%r8+20];
	ld.shared.u32 	%r303, [%r285+320];
	mad.lo.s32 	%r304, %r303, %r302, %r301;
	ld.shared.u32 	%r305, [%r8+24];
	ld.shared.u32 	%r306, [%r285+384];
	mad.lo.s32 	%r307, %r306, %r305, %r304;
	ld.shared.u32 	%r308, [%r8+28];
	ld.shared.u32 	%r309, [%r285+448];
	mad.lo.s32 	%r310, %r309, %r308, %r307;
	ld.shared.u32 	%r311, [%r8+32];
	ld.shared.u32 	%r312, [%r285+512];
	mad.lo.s32 	%r313, %r312, %r311, %r310;
	ld.shared.u32 	%r314, [%r8+36];
	ld.shared.u32 	%r315, [%r285+576];
	mad.lo.s32 	%r316, %r315, %r314, %r313;
	ld.shared.u32 	%r317, [%r8+40];
	ld.shared.u32 	%r318, [%r285+640];
	mad.lo.s32 	%r319, %r318, %r317, %r316;
	ld.shared.u32 	%r320, [%r8+44];
	ld.shared.u32 	%r321, [%r285+704];
	mad.lo.s32 	%r322, %r321, %r320, %r319;
	ld.shared.u32 	%r323, [%r8+48];
	ld.shared.u32 	%r324, [%r285+768];
	mad.lo.s32 	%r325, %r324, %r323, %r322;
	ld.shared.u32 	%r326, [%r8+52];
	ld.shared.u32 	%r327, [%r285+832];
	mad.lo.s32 	%r328, %r327, %r326, %r325;
	ld.shared.u32 	%r329, [%r8+56];
	ld.shared.u32 	%r330, [%r285+896];
	mad.lo.s32 	%r331, %r330, %r329, %r328;
	ld.shared.u32 	%r332, [%r8+60];
	ld.shared.u32 	%r333, [%r285+960];
	mad.lo.s32 	%r334, %r333, %r332, %r331;
	bar.sync 	0;
	add.s32 	%r335, %r275, 16;
	mul.wide.u32 	%rd28, %r335, 4;
	add.s64 	%rd29, %rd22, %rd28;
	ld.global.u32 	%r336, [%rd29];
	st.shared.u32 	[%r279], %r336;
	add.s32 	%r337, %r280, 16;
	mad.lo.s32 	%r338, %r337, %r41, %r5;
	mul.wide.u32 	%rd30, %r338, 4;
	add.s64 	%rd31, %rd25, %rd30;
	ld.global.u32 	%r339, [%rd31];
	st.shared.u32 	[%r286], %r339;
	bar.sync 	0;
	ld.shared.u32 	%r340, [%r8];
	ld.shared.u32 	%r341, [%r285];
	mad.lo.s32 	%r342, %r341, %r340, %r334;
	ld.shared.u32 	%r343, [%r8+4];
	ld.shared.u32 	%r344, [%r285+64];
	mad.lo.s32 	%r345, %r344, %r343, %r342;
	ld.shared.u32 	%r346, [%r8+8];
	ld.shared.u32 	%r347, [%r285+128];
	mad.lo.s32 	%r348, %r347, %r346, %r345;
	ld.shared.u32 	%r349, [%r8+12];
	ld.shared.u32 	%r350, [%r285+192];
	mad.lo.s32 	%r351, %r350, %r349, %r348;
	ld.shared.u32 	%r352, [%r8+16];
	ld.shared.u32 	%r353, [%r285+256];
	mad.lo.s32 	%r354, %r353, %r352, %r351;
	ld.shared.u32 	%r355, [%r8+20];
	ld.shared.u32 	%r356, [%r285+320];
	mad.lo.s32 	%r357, %r356, %r355, %r354;
	ld.shared.u32 	%r358, [%r8+24];
	ld.shared.u32 	%r359, [%r285+384];
	mad.lo.s32 	%r360, %r359, %r358, %r357;
	ld.shared.u32 	%r361, [%r8+28];
	ld.shared.u32 	%r362, [%r285+448];
	mad.lo.s32 	%r363, %r362, %r361, %r360;
	ld.shared.u32 	%r364, [%r8+32];
	ld.shared.u32 	%r365, [%r285+512];
	mad.lo.s32 	%r366, %r365, %r364, %r363;
	ld.shared.u32 	%r367, [%r8+36];
	ld.shared.u32 	%r368, [%r285+576];
	mad.lo.s32 	%r369, %r368, %r367, %r366;
	ld.shared.u32 	%r370, [%r8+40];
	ld.shared.u32 	%r371, [%r285+640];
	mad.lo.s32 	%r372, %r371, %r370, %r369;
	ld.shared.u32 	%r373, [%r8+44];
	ld.shared.u32 	%r374, [%r285+704];
	mad.lo.s32 	%r375, %r374, %r373, %r372;
	ld.shared.u32 	%r376, [%r8+48];
	ld.shared.u32 	%r377, [%r285+768];
	mad.lo.s32 	%r378, %r377, %r376, %r375;
	ld.shared.u32 	%r379, [%r8+52];
	ld.shared.u32 	%r380, [%r285+832];
	mad.lo.s32 	%r381, %r380, %r379, %r378;
	ld.shared.u32 	%r382, [%r8+56];
	ld.shared.u32 	%r383, [%r285+896];
	mad.lo.s32 	%r384, %r383, %r382, %r381;
	ld.shared.u32 	%r385, [%r8+60];
	ld.shared.u32 	%r386, [%r285+960];
	mad.lo.s32 	%r466, %r386, %r385, %r384;
	bar.sync 	0;
	add.s32 	%r464, %r464, 2;
$L__BB0_7:
	and.b32  	%r387, %r6, 1;
	setp.eq.b32 	%p6, %r387, 1;
	not.pred 	%p7, %p6;
	@%p7 bra 	$L__BB0_9;
	ld.param.u64 	%rd46, [_Z9matrixMulPiS_S_i_param_1];
	ld.param.u64 	%rd43, [_Z9matrixMulPiS_S_i_param_0];
	shl.b32 	%r388, %r464, 4;
	add.s32 	%r389, %r7, %r388;
	cvta.to.global.u64 	%rd32, %rd43;
	mul.wide.u32 	%rd33, %r389, 4;
	add.s64 	%rd34, %rd32, %rd33;
	ld.global.u32 	%r390, [%rd34];
	shl.b32 	%r392, %r4, 2;
	add.s32 	%r393, %r8, %r392;
	st.shared.u32 	[%r393], %r390;
	add.s32 	%r394, %r388, %r1;
	mad.lo.s32 	%r395, %r394, %r41, %r5;
	cvta.to.global.u64 	%rd35, %rd46;
	mul.wide.u32 	%rd36, %r395, 4;
	add.s64 	%rd37, %rd35, %rd36;
	ld.global.u32 	%r396, [%rd37];
	mov.u32 	%r398, _ZZ9matrixMulPiS_S_iE8subTileB;
	add.s32 	%r399, %r398, %r392;
	add.s32 	%r400, %r399, %r51;
	st.shared.u32 	[%r400], %r396;
	bar.sync 	0;
	ld.shared.u32 	%r401, [%r8];
	ld.shared.u32 	%r402, [%r399];
	mad.lo.s32 	%r403, %r402, %r401, %r466;
	ld.shared.u32 	%r404, [%r8+4];
	ld.shared.u32 	%r405, [%r399+64];
	mad.lo.s32 	%r406, %r405, %r404, %r403;
	ld.shared.u32 	%r407, [%r8+8];
	ld.shared.u32 	%r408, [%r399+128];
	mad.lo.s32 	%r409, %r408, %r407, %r406;
	ld.shared.u32 	%r410, [%r8+12];
	ld.shared.u32 	%r411, [%r399+192];
	mad.lo.s32 	%r412, %r411, %r410, %r409;
	ld.shared.u32 	%r413, [%r8+16];
	ld.shared.u32 	%r414, [%r399+256];
	mad.lo.s32 	%r415, %r414, %r413, %r412;
	ld.shared.u32 	%r416, [%r8+20];
	ld.shared.u32 	%r417, [%r399+320];
	mad.lo.s32 	%r418, %r417, %r416, %r415;
	ld.shared.u32 	%r419, [%r8+24];
	ld.shared.u32 	%r420, [%r399+384];
	mad.lo.s32 	%r421, %r420, %r419, %r418;
	ld.shared.u32 	%r422, [%r8+28];
	ld.shared.u32 	%r423, [%r399+448];
	mad.lo.s32 	%r424, %r423, %r422, %r421;
	ld.shared.u32 	%r425, [%r8+32];
	ld.shared.u32 	%r426, [%r399+512];
	mad.lo.s32 	%r427, %r426, %r425, %r424;
	ld.shared.u32 	%r428, [%r8+36];
	ld.shared.u32 	%r429, [%r399+576];
	mad.lo.s32 	%r430, %r429, %r428, %r427;
	ld.shared.u32 	%r431, [%r8+40];
	ld.shared.u32 	%r432, [%r399+640];
	mad.lo.s32 	%r433, %r432, %r431, %r430;
	ld.shared.u32 	%r434, [%r8+44];
	ld.shared.u32 	%r435, [%r399+704];
	mad.lo.s32 	%r436, %r435, %r434, %r433;
	ld.shared.u32 	%r437, [%r8+48];
	ld.shared.u32 	%r438, [%r399+768];
	mad.lo.s32 	%r439, %r438, %r437, %r436;
	ld.shared.u32 	%r440, [%r8+52];
	ld.shared.u32 	%r441, [%r399+832];
	mad.lo.s32 	%r442, %r441, %r440, %r439;
	ld.shared.u32 	%r443, [%r8+56];
	ld.shared.u32 	%r444, [%r399+896];
	mad.lo.s32 	%r445, %r444, %r443, %r442;
	ld.shared.u32 	%r446, [%r8+60];
	ld.shared.u32 	%r447, [%r399+960];
	mad.lo.s32 	%r466, %r447, %r446, %r445;
	bar.sync 	0;
$L__BB0_9:
	ld.param.u64 	%rd47, [_Z9matrixMulPiS_S_i_param_2];
	cvta.to.global.u64 	%rd38, %rd47;
	mad.lo.s32 	%r452, %r41, %r2, %r5;
	mul.wide.s32 	%rd39, %r452, 4;
	add.s64 	%rd40, %rd38, %rd39;
	st.global.u32 	[%rd40], %r466;
	ret;

}
	// .globl	_Z15matrixMul_worsePiS_S_i
.visible .entry _Z15matrixMul_worsePiS_S_i(
	.param .u64 .ptr .align 1 _Z15matrixMul_worsePiS_S_i_param_0,
	.param .u64 .ptr .align 1 _Z15matrixMul_worsePiS_S_i_param_1,
	.param .u64 .ptr .align 1 _Z15matrixMul_worsePiS_S_i_param_2,
	.param .u32 _Z15matrixMul_worsePiS_S_i_param_3
)
{
	.reg .pred 	%p<10>;
	.reg .b32 	%r<105>;
	.reg .b64 	%rd<67>;

	ld.param.u64 	%rd14, [_Z15matrixMul_worsePiS_S_i_param_0];
	ld.param.u64 	%rd15, [_Z15matrixMul_worsePiS_S_i_param_1];
	ld.param.u32 	%r29, [_Z15matrixMul_worsePiS_S_i_param_3];
	cvta.to.global.u64 	%rd1, %rd15;
	cvta.to.global.u64 	%rd2, %rd14;
	mov.u32 	%r31, %ctaid.y;
	mov.u32 	%r32, %ntid.y;
	mov.u32 	%r33, %tid.y;
	mad.lo.s32 	%r1, %r31, %r32, %r33;
	mov.u32 	%r34, %ctaid.x;
	mov.u32 	%r35, %ntid.x;
	mov.u32 	%r36, %tid.x;
	mad.lo.s32 	%r2, %r34, %r35, %r36;
	setp.lt.s32 	%p1, %r29, 1;
	mov.b32 	%r104, 0;
	@%p1 bra 	$L__BB1_12;
	mul.lo.s32 	%r3, %r29, %r1;
	and.b32  	%r4, %r29, 7;
	setp.lt.u32 	%p2, %r29, 8;
	mov.b32 	%r99, 0;
	mov.u32 	%r104, %r99;
	@%p2 bra 	$L__BB1_4;
	and.b32  	%r99, %r29, 2147483640;
	neg.s32 	%r93, %r99;
	mul.wide.u32 	%rd16, %r29, 4;
	add.s64 	%rd3, %rd1, %rd16;
	mul.wide.u32 	%rd17, %r29, 8;
	add.s64 	%rd4, %rd1, %rd17;
	mul.wide.u32 	%rd18, %r29, 12;
	add.s64 	%rd5, %rd1, %rd18;
	mul.wide.u32 	%rd19, %r29, 16;
	add.s64 	%rd6, %rd1, %rd19;
	mul.wide.u32 	%rd20, %r29, 20;
	add.s64 	%rd7, %rd1, %rd20;
	mul.wide.u32 	%rd21, %r29, 24;
	add.s64 	%rd8, %rd1, %rd21;
	mul.wide.u32 	%rd22, %r29, 28;
	add.s64 	%rd9, %rd1, %rd22;
	mul.wide.u32 	%rd23, %r3, 4;
	add.s64 	%rd24, %rd23, %rd2;
	add.s64 	%rd66, %rd24, 16;
	mov.b32 	%r104, 0;
	mov.u32 	%r92, %r2;
$L__BB1_3:
	.pragma "nounroll";
	mul.wide.s32 	%rd25, %r92, 4;
	add.s64 	%rd26, %rd3, %rd25;
	add.s64 	%rd27, %rd4, %rd25;
	add.s64 	%rd28, %rd5, %rd25;
	add.s64 	%rd29, %rd6, %rd25;
	add.s64 	%rd30, %rd7, %rd25;
	add.s64 	%rd31, %rd8, %rd25;
	add.s64 	%rd32, %rd9, %rd25;
	add.s64 	%rd33, %rd1, %rd25;
	ld.global.u32 	%r40, [%rd66+-16];
	ld.global.u32 	%r41, [%rd33];
	mad.lo.s32 	%r42, %r41, %r40, %r104;
	ld.global.u32 	%r43, [%rd66+-12];
	ld.global.u32 	%r44, [%rd26];
	mad.lo.s32 	%r45, %r44, %r43, %r42;
	ld.global.u32 	%r46, [%rd66+-8];
	ld.global.u32 	%r47, [%rd27];
	mad.lo.s32 	%r48, %r47, %r46, %r45;
	ld.global.u32 	%r49, [%rd66+-4];
	ld.global.u32 	%r50, [%rd28];
	mad.lo.s32 	%r51, %r50, %r49, %r48;
	ld.global.u32 	%r52, [%rd66];
	ld.global.u32 	%r53, [%rd29];
	mad.lo.s32 	%r54, %r53, %r52, %r51;
	ld.global.u32 	%r55, [%rd66+4];
	ld.global.u32 	%r56, [%rd30];
	mad.lo.s32 	%r57, %r56, %r55, %r54;
	ld.global.u32 	%r58, [%rd66+8];
	ld.global.u32 	%r59, [%rd31];
	mad.lo.s32 	%r60, %r59, %r58, %r57;
	ld.global.u32 	%r61, [%rd66+12];
	ld.global.u32 	%r62, [%rd32];
	mad.lo.s32 	%r104, %r62, %r61, %r60;
	add.s32 	%r93, %r93, 8;
	shl.b32 	%r63, %r29, 3;
	add.s32 	%r92, %r92, %r63;
	add.s64 	%rd66, %rd66, 32;
	setp.ne.s32 	%p3, %r93, 0;
	@%p3 bra 	$L__BB1_3;
$L__BB1_4:
	setp.eq.s32 	%p4, %r4, 0;
	@%p4 bra 	$L__BB1_12;
	and.b32  	%r16, %r29, 3;
	setp.lt.u32 	%p5, %r4, 4;
	@%p5 bra 	$L__BB1_7;
	add.s32 	%r65, %r99, %r3;
	mul.wide.u32 	%rd34, %r65, 4;
	add.s64 	%rd35, %rd2, %rd34;
	ld.global.u32 	%r66, [%rd35];
	mad.lo.s32 	%r67, %r99, %r29, %r2;
	mul.wide.s32 	%rd36, %r67, 4;
	add.s64 	%rd37, %rd1, %rd36;
	ld.global.u32 	%r68, [%rd37];
	mad.lo.s32 	%r69, %r68, %r66, %r104;
	cvt.u64.u32 	%rd38, %r3;
	cvt.u64.u32 	%rd39, %r99;
	add.s64 	%rd40, %rd39, %rd38;
	shl.b64 	%rd41, %rd40, 2;
	add.s64 	%rd42, %rd2, %rd41;
	ld.global.u32 	%r70, [%rd42+4];
	mul.wide.u32 	%rd43, %r29, 4;
	add.s64 	%rd44, %rd37, %rd43;
	ld.global.u32 	%r71, [%rd44];
	mad.lo.s32 	%r72, %r71, %r70, %r69;
	ld.global.u32 	%r73, [%rd42+8];
	add.s64 	%rd45, %rd44, %rd43;
	ld.global.u32 	%r74, [%rd45];
	mad.lo.s32 	%r75, %r74, %r73, %r72;
	ld.global.u32 	%r76, [%rd42+12];
	add.s64 	%rd46, %rd45, %rd43;
	ld.global.u32 	%r77, [%rd46];
	mad.lo.s32 	%r104, %r77, %r76, %r75;
	add.s32 	%r99, %r99, 4;
$L__BB1_7:
	setp.eq.s32 	%p6, %r16, 0;
	@%p6 bra 	$L__BB1_12;
	setp.eq.s32 	%p7, %r16, 1;
	@%p7 bra 	$L__BB1_10;
	add.s32 	%r79, %r99, %r3;
	mul.wide.u32 	%rd47, %r79, 4;
	add.s64 	%rd48, %rd2, %rd47;
	ld.global.u32 	%r80, [%rd48];
	mad.lo.s32 	%r81, %r99, %r29, %r2;
	mul.wide.s32 	%rd49, %r81, 4;
	add.s64 	%rd50, %rd1, %rd49;
	ld.global.u32 	%r82, [%rd50];
	mad.lo.s32 	%r83, %r82, %r80, %r104;
	cvt.u64.u32 	%rd51, %r3;
	cvt.u64.u32 	%rd52, %r99;
	add.s64 	%rd53, %rd52, %rd51;
	shl.b64 	%rd54, %rd53, 2;
	add.s64 	%rd55, %rd2, %rd54;
	ld.global.u32 	%r84, [%rd55+4];
	mul.wide.u32 	%rd56, %r29, 4;
	add.s64 	%rd57, %rd50, %rd56;
	ld.global.u32 	%r85, [%rd57];
	mad.lo.s32 	%r104, %r85, %r84, %r83;
	add.s32 	%r99, %r99, 2;
$L__BB1_10:
	and.b32  	%r86, %r29, 1;
	setp.eq.b32 	%p8, %r86, 1;
	not.pred 	%p9, %p8;
	@%p9 bra 	$L__BB1_12;
	add.s32 	%r87, %r99, %r3;
	mul.wide.u32 	%rd58, %r87, 4;
	add.s64 	%rd59, %rd2, %rd58;
	ld.global.u32 	%r88, [%rd59];
	mad.lo.s32 	%r89, %r99, %r29, %r2;
	mul.wide.s32 	%rd60, %r89, 4;
	add.s64 	%rd61, %rd1, %rd60;
	ld.global.u32 	%r90, [%rd61];
	mad.lo.s32 	%r104, %r90, %r88, %r104;
$L__BB1_12:
	ld.param.u64 	%rd65, [_Z15matrixMul_worsePiS_S_i_param_2];
	cvta.to.global.u64 	%rd62, %rd65;
	mad.lo.s32 	%r91, %r29, %r1, %r2;
	mul.wide.s32 	%rd63, %r91, 4;
	add.s64 	%rd64, %rd62, %rd63;
	st.global.u32 	[%rd64], %r104;
	ret;

}


// ===== COMPILED SASS (sm_100) =====

	.target	sm_100

	.elftype	@"ET_EXEC"


//--------------------- .note.nv.tkinfo           --------------------------
	.section	.note.nv.tkinfo,"",@"SHT_NOTE"
	.sectionflags	@"SHF_NOTE_NV_TKINFO"
	.tkinfo
        /*0018*/ 	.word	0x00000002
        /*0030*/ 	.string	""
        /*0030*/ 	.string	"ptxas"
        /*0030*/ 	.string	"Cuda compilation tools, release 13.0, V13.0.88"
        /*0030*/ 	.string	"Build cuda_13.0.r13.0/compiler.36424714_0"
        /*0030*/ 	.string	"-arch sm_100 -m 64 "



//--------------------- .note.nv.cuinfo           --------------------------
	.section	.note.nv.cuinfo,"",@"SHT_NOTE"
	.sectionflags	@"SHF_NOTE_NV_CUINFO"
        /*0018*/ 	.short	0x0002
        /*001a*/ 	.short	0x0064
        /*001c*/ 	.short	0x0082
	.zero		2


//--------------------- .nv.info                  --------------------------
	.section	.nv.info,"",@"SHT_CUDA_INFO"
	.align	4


	//----- nvinfo : EIATTR_REGCOUNT
	.align		4
        /*0000*/ 	.byte	0x04, 0x2f
        /*0002*/ 	.short	(.L_1 - .L_0)
	.align		4
.L_0:
        /*0004*/ 	.word	index@(_Z9matrixMulPiS_S_i)
        /*0008*/ 	.word	0x00000028


	//----- nvinfo : EIATTR_FRAME_SIZE
	.align		4
.L_1:
        /*000c*/ 	.byte	0x04, 0x11
        /*000e*/ 	.short	(.L_3 - .L_2)
	.align		4
.L_2:
        /*0010*/ 	.word	index@(_Z9matrixMulPiS_S_i)
        /*0014*/ 	.word	0x00000000


	//----- nvinfo : EIATTR_REGCOUNT
	.align		4
.L_3:
        /*0018*/ 	.byte	0x04, 0x2f
        /*001a*/ 	.short	(.L_5 - .L_4)
	.align		4
.L_4:
        /*001c*/ 	.word	index@(_Z15matrixMul_worsePiS_S_i)
        /*0020*/ 	.word	0x0000001e


	//----- nvinfo : EIATTR_FRAME_SIZE
	.align		4
.L_5:
        /*0024*/ 	.byte	0x04, 0x11
        /*0026*/ 	.short	(.L_7 - .L_6)
	.align		4
.L_6:
        /*0028*/ 	.word	index@(_Z15matrixMul_worsePiS_S_i)
        /*002c*/ 	.word	0x00000000


	//----- nvinfo : EIATTR_MIN_STACK_SIZE
	.align		4
.L_7:
        /*0030*/ 	.byte	0x04, 0x12
        /*0032*/ 	.short	(.L_9 - .L_8)
	.align		4
.L_8:
        /*0034*/ 	.word	index@(_Z15matrixMul_worsePiS_S_i)
        /*0038*/ 	.word	0x00000000


	//----- nvinfo : EIATTR_MIN_STACK_SIZE
	.align		4
.L_9:
        /*003c*/ 	.byte	0x04, 0x12
        /*003e*/ 	.short	(.L_11 - .L_10)
	.align		4
.L_10:
        /*0040*/ 	.word	index@(_Z9matrixMulPiS_S_i)
        /*0044*/ 	.word	0x00000000
.L_11:


//--------------------- .nv.compat                --------------------------
	.section	.nv.compat,"",@"SHT_CUDA_COMPAT_INFO"
	.align	4
        /*0000*/ 	.byte	0x02, 0x09, 0x00, 0x00, 0x02, 0x02, 0x01, 0x00, 0x02, 0x05, 0x05, 0x00, 0x03, 0x07, 0x01, 0x01
        /*0010*/ 	.byte	0x02, 0x03, 0x00, 0x00, 0x02, 0x06, 0x01, 0x00, 0x04, 0x0b, 0x08, 0x00, 0x09, 0x00, 0x00, 0x00
        /*0020*/ 	.byte	0x00, 0x00, 0x00, 0x00


//--------------------- .nv.info._Z15matrixMul_worsePiS_S_i --------------------------
	.section	.nv.info._Z15matrixMul_worsePiS_S_i,"",@"SHT_CUDA_INFO"
	.sectionflags	@""
	.align	4


	//----- nvinfo : EIATTR_CUDA_API_VERSION
	.align		4
        /*0000*/ 	.byte	0x04, 0x37
        /*0002*/ 	.short	(.L_13 - .L_12)
.L_12:
        /*0004*/ 	.word	0x00000082


	//----- nvinfo : EIATTR_KPARAM_INFO
	.align		4
.L_13:
        /*0008*/ 	.byte	0x04, 0x17
        /*000a*/ 	.short	(.L_15 - .L_14)
.L_14:
        /*000c*/ 	.word	0x00000000
        /*0010*/ 	.short	0x0003
        /*0012*/ 	.short	0x0018
        /*0014*/ 	.byte	0x00, 0xf0, 0x11, 0x00


	//----- nvinfo : EIATTR_KPARAM_INFO
	.align		4
.L_15:
        /*0018*/ 	.byte	0x04, 0x17
        /*001a*/ 	.short	(.L_17 - .L_16)
.L_16:
        /*001c*/ 	.word	0x00000000
        /*0020*/ 	.short	0x0002
        /*0022*/ 	.short	0x0010
        /*0024*/ 	.byte	0x00, 0xf5, 0x21, 0x00


	//----- nvinfo : EIATTR_KPARAM_INFO
	.align		4
.L_17:
        /*0028*/ 	.byte	0x04, 0x17
        /*002a*/ 	.short	(.L_19 - .L_18)
.L_18:
        /*002c*/ 	.word	0x00000000
        /*0030*/ 	.short	0x0001
        /*0032*/ 	.short	0x0008
        /*0034*/ 	.byte	0x00, 0xf5, 0x21, 0x00


	//----- nvinfo : EIATTR_KPARAM_INFO
	.align		4
.L_19:
        /*0038*/ 	.byte	0x04, 0x17
        /*003a*/ 	.short	(.L_21 - .L_20)
.L_20:
        /*003c*/ 	.word	0x00000000
        /*0040*/ 	.short	0x0000
        /*0042*/ 	.short	0x0000
        /*0044*/ 	.byte	0x00, 0xf5, 0x21, 0x00


	//----- nvinfo : EIATTR_SPARSE_MMA_MASK
	.align		4
.L_21:
        /*0048*/ 	.byte	0x03, 0x50
        /*004a*/ 	.short	0x0000


	//----- nvinfo : EIATTR_MAXREG_COUNT
	.align		4
        /*004c*/ 	.byte	0x03, 0x1b
        /*004e*/ 	.short	0x00ff


	//----- nvinfo : EIATTR_MERCURY_ISA_VERSION
	.align		4
        /*0050*/ 	.byte	0x03, 0x5f
        /*0052*/ 	.short	0x0101


	//----- nvinfo : EIATTR_VRC_CTA_INIT_COUNT
	.align		4
        /*0054*/ 	.byte	0x02, 0x4a
	.zero		1
	.zero		1


	//----- nvinfo : EIATTR_EXIT_INSTR_OFFSETS
	.align		4
        /*0058*/ 	.byte	0x04, 0x1c
        /*005a*/ 	.short	(.L_23 - .L_22)


	//   ....[0]....
.L_22:
        /*005c*/ 	.word	0x00000ab0


	//----- nvinfo : EIATTR_CBANK_PARAM_SIZE
	.align		4
.L_23:
        /*0060*/ 	.byte	0x03, 0x19
        /*0062*/ 	.short	0x001c


	//----- nvinfo : EIATTR_PARAM_CBANK
	.align		4
        /*0064*/ 	.byte	0x04, 0x0a
        /*0066*/ 	.short	(.L_25 - .L_24)
	.align		4
.L_24:
        /*0068*/ 	.word	index@(.nv.constant0._Z15matrixMul_worsePiS_S_i)
        /*006c*/ 	.short	0x0380
        /*006e*/ 	.short	0x001c


	//----- nvinfo : EIATTR_SW_WAR
	.align		4
.L_25:
        /*0070*/ 	.byte	0x04, 0x36
        /*0072*/ 	.short	(.L_27 - .L_26)
.L_26:
        /*0074*/ 	.word	0x00000008
.L_27:


//--------------------- .nv.info._Z9matrixMulPiS_S_i --------------------------
	.section	.nv.info._Z9matrixMulPiS_S_i,"",@"SHT_CUDA_INFO"
	.sectionflags	@""
	.align	4


	//----- nvinfo : EIATTR_CUDA_API_VERSION
	.align		4
        /*0000*/ 	.byte	0x04, 0x37
        /*0002*/ 	.short	(.L_29 - .L_28)
.L_28:
        /*0004*/ 	.word	0x00000082


	//----- nvinfo : EIATTR_KPARAM_INFO
	.align		4
.L_29:
        /*0008*/ 	.byte	0x04, 0x17
        /*000a*/ 	.short	(.L_31 - .L_30)
.L_30:
        /*000c*/ 	.word	0x00000000
        /*0010*/ 	.short	0x0003
        /*0012*/ 	.short	0x0018
        /*0014*/ 	.byte	0x00, 0xf0, 0x11, 0x00


	//----- nvinfo : EIATTR_KPARAM_INFO
	.align		4
.L_31:
        /*0018*/ 	.byte	0x04, 0x17
        /*001a*/ 	.short	(.L_33 - .L_32)
.L_32:
        /*001c*/ 	.word	0x00000000
        /*0020*/ 	.short	0x0002
        /*0022*/ 	.short	0x0010
        /*0024*/ 	.byte	0x00, 0xf5, 0x21, 0x00


	//----- nvinfo : EIATTR_KPARAM_INFO
	.align		4
.L_33:
        /*0028*/ 	.byte	0x04, 0x17
        /*002a*/ 	.short	(.L_35 - .L_34)
.L_34:
        /*002c*/ 	.word	0x00000000
        /*0030*/ 	.short	0x0001
        /*0032*/ 	.short	0x0008
        /*0034*/ 	.byte	0x00, 0xf5, 0x21, 0x00


	//----- nvinfo : EIATTR_KPARAM_INFO
	.align		4
.L_35:
        /*0038*/ 	.byte	0x04, 0x17
        /*003a*/ 	.short	(.L_37 - .L_36)
.L_36:
        /*003c*/ 	.word	0x00000000
        /*0040*/ 	.short	0x0000
        /*0042*/ 	.short	0x0000
        /*0044*/ 	.byte	0x00, 0xf5, 0x21, 0x00


	//----- nvinfo : EIATTR_SPARSE_MMA_MASK
	.align		4
.L_37:
        /*0048*/ 	.byte	0x03, 0x50
        /*004a*/ 	.short	0x0000


	//----- nvinfo : EIATTR_MAXREG_COUNT
	.align		4
        /*004c*/ 	.byte	0x03, 0x1b
        /*004e*/ 	.short	0x00ff


	//----- nvinfo : EIATTR_NUM_BARRIERS
	.align		4
        /*0050*/ 	.byte	0x02, 0x4c
        /*0052*/ 	.byte	0x01
	.zero		1


	//----- nvinfo : EIATTR_MERCURY_ISA_VERSION
	.align		4
        /*0054*/ 	.byte	0x03, 0x5f
        /*0056*/ 	.short	0x0101


	//----- nvinfo : EIATTR_VRC_CTA_INIT_COUNT
	.align		4
        /*0058*/ 	.byte	0x02, 0x4a
	.zero		1
	.zero		1


	//----- nvinfo : EIATTR_EXIT_INSTR_OFFSETS
	.align		4
        /*005c*/ 	.byte	0x04, 0x1c
        /*005e*/ 	.short	(.L_39 - .L_38)


	//   ....[0]....
.L_38:
        /*0060*/ 	.word	0x00001910


	//----- nvinfo : EIATTR_CBANK_PARAM_SIZE
	.align		4
.L_39:
        /*0064*/ 	.byte	0x03, 0x19
        /*0066*/ 	.short	0x001c


	//----- nvinfo : EIATTR_PARAM_CBANK
	.align		4
        /*0068*/ 	.byte	0x04, 0x0a
        /*006a*/ 	.short	(.L_41 - .L_40)
	.align		4
.L_40:
        /*006c*/ 	.word	index@(.nv.constant0._Z9matrixMulPiS_S_i)
        /*0070*/ 	.short	0x0380
        /*0072*/ 	.short	0x001c


	//----- nvinfo : EIATTR_SW_WAR
	.align		4
.L_41:
        /*0074*/ 	.byte	0x04, 0x36
        /*0076*/ 	.short	(.L_43 - .L_42)
.L_42:
        /*0078*/ 	.word	0x00000008
.L_43:


//--------------------- .nv.callgraph             --------------------------
	.section	.nv.callgraph,"",@"SHT_CUDA_CALLGRAPH"
	.align	4
	.sectionentsize	8
	.align		4
        /*0000*/ 	.word	0x00000000
	.align		4
        /*0004*/ 	.word	0xffffffff
	.align		4
        /*0008*/ 	.word	0x00000000
	.align		4
        /*000c*/ 	.word	0xfffffffe
	.align		4
        /*0010*/ 	.word	0x00000000
	.align		4
        /*0014*/ 	.word	0xfffffffd
	.align		4
        /*0018*/ 	.word	0x00000000
	.align		4
        /*001c*/ 	.word	0xfffffffc


//--------------------- .text._Z15matrixMul_worsePiS_S_i --------------------------
	.section	.text._Z15matrixMul_worsePiS_S_i,"ax",@progbits
	.align	128
        .global         _Z15matrixMul_worsePiS_S_i
        .type           _Z15matrixMul_worsePiS_S_i,@function
        .size           _Z15matrixMul_worsePiS_S_i,(.L_x_10 - _Z15matrixMul_worsePiS_S_i)
        .other          _Z15matrixMul_worsePiS_S_i,@"STO_CUDA_ENTRY STV_DEFAULT"
_Z15matrixMul_worsePiS_S_i:
.text._Z15matrixMul_worsePiS_S_i:
[----:B------:R-:W-:Y:S01]  /*0000*/  LDC R1, c[0x0][0x37c] ;  /* 0x0000df00ff017b82 */ /* 0x000fe20000000800 */
[----:B------:R-:W0:Y:S01]  /*0010*/  S2R R3, SR_TID.Y ;  /* 0x0000000000037919 */ /* 0x000e220000002200 */
[----:B------:R-:W1:Y:S06]  /*0020*/  LDCU UR18, c[0x0][0x398] ;  /* 0x00007300ff1277ac */ /* 0x000e6c0008000800 */
[----:B------:R-:W0:Y:S01]  /*0030*/  LDC R0, c[0x0][0x364] ;  /* 0x0000d900ff007b82 */ /* 0x000e220000000800 */
[----:B------:R-:W-:Y:S01]  /*0040*/  HFMA2 R12, -RZ, RZ, 0, 0 ;  /* 0x00000000ff0c7431 */ /* 0x000fe200000001ff */
[----:B------:R-:W2:Y:S01]  /*0050*/  S2R R2, SR_TID.X ;  /* 0x0000000000027919 */ /* 0x000ea20000002100 */
[----:B------:R-:W3:Y:S05]  /*0060*/  LDCU.64 UR16, c[0x0][0x358] ;  /* 0x00006b00ff1077ac */ /* 0x000eea0008000a00 */
[----:B------:R-:W0:Y:S08]  /*0070*/  S2UR UR4, SR_CTAID.Y ;  /* 0x00000000000479c3 */ /* 0x000e300000002600 */
[----:B------:R-:W2:Y:S01]  /*0080*/  S2UR UR5, SR_CTAID.X ;  /* 0x00000000000579c3 */ /* 0x000ea20000002500 */
[----:B-1----:R-:W-:-:S07]  /*0090*/  UISETP.GE.AND UP0, UPT, UR18, 0x1, UPT ;  /* 0x000000011200788c */ /* 0x002fce000bf06270 */
[----:B------:R-:W2:Y:S01]  /*00a0*/  LDC R13, c[0x0][0x360] ;  /* 0x0000d800ff0d7b82 */ /* 0x000ea20000000800 */
[----:B0-----:R-:W-:Y:S02]  /*00b0*/  IMAD R0, R0, UR4, R3 ;  /* 0x0000000400007c24 */ /* 0x001fe4000f8e0203 */
[----:B--2---:R-:W-:Y:S01]  /*00c0*/  IMAD R13, R13, UR5, R2 ;  /* 0x000000050d0d7c24 */ /* 0x004fe2000f8e0202 */
[----:B---3--:R-:W-:Y:S06]  /*00d0*/  BRA.U !UP0, `(.L_x_0) ;  /* 0x0000000908647547 */ /* 0x008fec000b800000 */
[----:B------:R-:W-:Y:S02]  /*00e0*/  UISETP.GE.U32.AND UP1, UPT, UR18, 0x8, UPT ;  /* 0x000000081200788c */ /* 0x000fe4000bf26070 */
[----:B------:R-:W-:Y:S01]  /*00f0*/  IMAD R5, R0, UR18, RZ ;  /* 0x0000001200057c24 */ /* 0x000fe2000f8e02ff */
[----:B------:R-:W-:Y:S01]  /*0100*/  ULOP3.LUT UR19, UR18, 0x7, URZ, 0xc0, !UPT ;  /* 0x0000000712137892 */ /* 0x000fe2000f8ec0ff */
[----:B------:R-:W-:Y:S01]  /*0110*/  MOV R12, RZ ;  /* 0x000000ff000c7202 */ /* 0x000fe20000000f00 */
[----:B------:R-:W-:Y:S02]  /*0120*/  UMOV UR4, URZ ;  /* 0x000000ff00047c82 */ /* 0x000fe40008000000 */
[----:B------:R-:W-:Y:S02]  /*0130*/  UISETP.NE.AND UP0, UPT, UR19, URZ, UPT ;  /* 0x000000ff1300728c */ /* 0x000fe4000bf05270 */
[----:B------:R-:W-:Y:S09]  /*0140*/  BRA.U !UP1, `(.L_x_1) ;  /* 0x0000000509087547 */ /* 0x000ff2000b800000 */
[----:B------:R-:W0:Y:S01]  /*0150*/  LDCU.128 UR20, c[0x0][0x380] ;  /* 0x00007000ff1477ac */ /* 0x000e220008000c00 */
[----:B------:R-:W-:Y:S02]  /*0160*/  MOV R12, RZ ;  /* 0x000000ff000c7202 */ /* 0x000fe40000000f00 */
[----:B------:R-:W-:Y:S01]  /*0170*/  MOV R14, R13 ;  /* 0x0000000d000e7202 */ /* 0x000fe20000000f00 */
[----:B------:R-:W-:-:S04]  /*0180*/  ULOP3.LUT UR4, UR18, 0x7ffffff8, URZ, 0xc0, !UPT ;  /* 0x7ffffff812047892 */ /* 0x000fc8000f8ec0ff */
[----:B------:R-:W-:Y:S01]  /*0190*/  UIADD3 UR5, UPT, UPT, -UR4, URZ, URZ ;  /* 0x000000ff04057290 */ /* 0x000fe2000fffe1ff */
[----:B0-----:R-:W-:Y:S01]  /*01a0*/  MOV R2, UR20 ;  /* 0x0000001400027c02 */ /* 0x001fe20008000f00 */
[----:B------:R-:W-:Y:S01]  /*01b0*/  UIMAD.WIDE.U32 UR6, UR18, 0xc, UR22 ;  /* 0x0000000c120678a5 */ /* 0x000fe2000f8e0016 */
[----:B------:R-:W-:Y:S01]  /*01c0*/  MOV R3, UR21 ;  /* 0x0000001500037c02 */ /* 0x000fe20008000f00 */
[----:B------:R-:W-:Y:S02]  /*01d0*/  UIMAD.WIDE.U32 UR8, UR18, 0x10, UR22 ;  /* 0x00000010120878a5 */ /* 0x000fe4000f8e0016 */
[----:B------:R-:W-:Y:S01]  /*01e0*/  UIMAD.WIDE.U32 UR10, UR18, 0x14, UR22 ;  /* 0x00000014120a78a5 */ /* 0x000fe2000f8e0016 */
[----:B------:R-:W-:Y:S01]  /*01f0*/  IMAD.WIDE.U32 R2, R5, 0x4, R2 ;  /* 0x0000000405027825 */ /* 0x000fe200078e0002 */
[----:B------:R-:W-:Y:S02]  /*0200*/  UIMAD.WIDE.U32 UR12, UR18, 0x18, UR22 ;  /* 0x00000018120c78a5 */ /* 0x000fe4000f8e0016 */
[----:B------:R-:W-:Y:S01]  /*0210*/  UIMAD.WIDE.U32 UR14, UR18, 0x1c, UR22 ;  /* 0x0000001c120e78a5 */ /* 0x000fe2000f8e0016 */
[----:B------:R-:W-:-:S04]  /*0220*/  IADD3 R2, P0, PT, R2, 0x10, RZ ;  /* 0x0000001002027810 */ /* 0x000fc80007f1e0ff */
[----:B------:R-:W-:-:S09]  /*0230*/  IADD3.X R3, PT, PT, RZ, R3, RZ, P0, !PT ;  /* 0x00000003ff037210 */ /* 0x000fd200007fe4ff */
.L_x_2:
[----:B------:R-:W-:Y:S01]  /*0240*/  HFMA2 R23, -RZ, RZ, 0, 2.384185791015625e-07 ;  /* 0x00000004ff177431 */ /* 0x000fe200000001ff */
[----:B------:R-:W-:Y:S01]  /*0250*/  UIMAD.WIDE.U32 UR24, UR18, 0x4, UR22 ;  /* 0x00000004121878a5 */ /* 0x000fe2000f8e0016 */
[----:B------:R-:W2:Y:S01]  /*0260*/  LDG.E R21, desc[UR16][R2.64+-0x10] ;  /* 0xfffff01002157981 */ /* 0x000ea2000c1e1900 */
[----:B------:R-:W-:Y:S01]  /*0270*/  UIMAD.WIDE.U32 UR20, UR18, 0x8, UR22 ;  /* 0x00000008121478a5 */ /* 0x000fe2000f8e0016 */
[----:B------:R-:W-:Y:S02]  /*0280*/  IMAD.MOV.U32 R11, RZ, RZ, 0x4 ;  /* 0x00000004ff0b7424 */ /* 0x000fe400078e00ff */
[----:B------:R-:W-:Y:S01]  /*0290*/  HFMA2 R7, -RZ, RZ, 0, 2.384185791015625e-07 ;  /* 0x00000004ff077431 */ /* 0x000fe200000001ff */
[----:B------:R-:W3:Y:S01]  /*02a0*/  LDG.E R19, desc[UR16][R2.64+-0xc] ;  /* 0xfffff41002137981 */ /* 0x000ee2000c1e1900 */
[----:B------:R-:W-:Y:S02]  /*02b0*/  MOV R8, UR24 ;  /* 0x0000001800087c02 */ /* 0x000fe40008000f00 */
[----:B------:R-:W-:Y:S01]  /*02c0*/  MOV R9, UR25 ;  /* 0x0000001900097c02 */ /* 0x000fe20008000f00 */
[C---:B------:R-:W-:Y:S01]  /*02d0*/  IMAD.WIDE R22, R14.reuse, R23, UR22 ;  /* 0x000000160e167e25 */ /* 0x040fe2000f8e0217 */
[----:B------:R-:W-:Y:S01]  /*02e0*/  MOV R24, UR20 ;  /* 0x0000001400187c02 */ /* 0x000fe20008000f00 */
[----:B------:R-:W4:Y:S01]  /*02f0*/  LDG.E R17, desc[UR16][R2.64+-0x8] ;  /* 0xfffff81002117981 */ /* 0x000f22000c1e1900 */
[----:B------:R-:W-:Y:S01]  /*0300*/  MOV R25, UR21 ;  /* 0x0000001500197c02 */ /* 0x000fe20008000f00 */
[----:B------:R-:W-:-:S02]  /*0310*/  IMAD.WIDE R8, R14, 0x4, R8 ;  /* 0x000000040e087825 */ /* 0x000fc400078e0208 */
[----:B------:R-:W2:Y:S02]  /*0320*/  LDG.E R22, desc[UR16][R22.64] ;  /* 0x0000001016167981 */ /* 0x000ea4000c1e1900 */
[C---:B------:R-:W-:Y:S01]  /*0330*/  IMAD.WIDE R24, R14.reuse, 0x4, R24 ;  /* 0x000000040e187825 */ /* 0x040fe200078e0218 */
[----:B------:R-:W-:Y:S01]  /*0340*/  MOV R5, 0x4 ;  /* 0x0000000400057802 */ /* 0x000fe20000000f00 */
[----:B------:R0:W3:Y:S02]  /*0350*/  LDG.E R20, desc[UR16][R8.64] ;  /* 0x0000001008147981 */ /* 0x0000e4000c1e1900 */
[C---:B------:R-:W-:Y:S02]  /*0360*/  IMAD.WIDE R10, R14.reuse, R11, UR6 ;  /* 0x000000060e0a7e25 */ /* 0x040fe4000f8e020b */
[----:B------:R-:W4:Y:S02]  /*0370*/  LDG.E R18, desc[UR16][R24.64] ;  /* 0x0000001018127981 */ /* 0x000f24000c1e1900 */
[----:B------:R-:W-:-:S04]  /*0380*/  IMAD.WIDE R4, R14, R5, UR8 ;  /* 0x000000080e047e25 */ /* 0x000fc8000f8e0205 */
[----:B------:R-:W-:Y:S01]  /*0390*/  HFMA2 R27, -RZ, RZ, 0, 2.384185791015625e-07 ;  /* 0x00000004ff1b7431 */ /* 0x000fe200000001ff */
[----:B------:R1:W5:Y:S01]  /*03a0*/  LDG.E R16, desc[UR16][R10.64] ;  /* 0x000000100a107981 */ /* 0x000362000c1e1900 */
[----:B0-----:R-:W-:-:S03]  /*03b0*/  MOV R9, 0x4 ;  /* 0x0000000400097802 */ /* 0x001fc60000000f00 */
[----:B------:R-:W5:Y:S01]  /*03c0*/  LDG.E R15, desc[UR16][R2.64+-0x4] ;  /* 0xfffffc10020f7981 */ /* 0x000f62000c1e1900 */
[----:B------:R-:W-:-:S03]  /*03d0*/  IMAD.WIDE R6, R14, R7, UR10 ;  /* 0x0000000a0e067e25 */ /* 0x000fc6000f8e0207 */
[----:B------:R0:W5:Y:S01]  /*03e0*/  LDG.E R4, desc[UR16][R4.64] ;  /* 0x0000001004047981 */ /* 0x000162000c1e1900 */
[----:B------:R-:W-:-:S03]  /*03f0*/  IMAD.WIDE R8, R14, R9, UR12 ;  /* 0x0000000c0e087e25 */ /* 0x000fc6000f8e0209 */
[----:B------:R-:W5:Y:S01]  /*0400*/  LDG.E R23, desc[UR16][R2.64] ;  /* 0x0000001002177981 */ /* 0x000f62000c1e1900 */
[----:B-1----:R-:W-:-:S03]  /*0410*/  IMAD.WIDE R10, R14, R27, UR14 ;  /* 0x0000000e0e0a7e25 */ /* 0x002fc6000f8e021b */
[----:B------:R-:W5:Y:S04]  /*0420*/  LDG.E R7, desc[UR16][R6.64] ;  /* 0x0000001006077981 */ /* 0x000f68000c1e1900 */
[----:B------:R-:W5:Y:S04]  /*0430*/  LDG.E R24, desc[UR16][R2.64+0x4] ;  /* 0x0000041002187981 */ /* 0x000f68000c1e1900 */
[----:B------:R-:W5:Y:S04]  /*0440*/  LDG.E R8, desc[UR16][R8.64] ;  /* 0x0000001008087981 */ /* 0x000f68000c1e1900 */
[----:B------:R-:W5:Y:S04]  /*0450*/  LDG.E R25, desc[UR16][R2.64+0x8] ;  /* 0x0000081002197981 */ /* 0x000f68000c1e1900 */
[----:B------:R-:W5:Y:S04]  /*0460*/  LDG.E R10, desc[UR16][R10.64] ;  /* 0x000000100a0a7981 */ /* 0x000f68000c1e1900 */
[----:B------:R1:W5:Y:S01]  /*0470*/  LDG.E R27, desc[UR16][R2.64+0xc] ;  /* 0x00000c10021b7981 */ /* 0x000362000c1e1900 */
[----:B------:R-:W-:-:S04]  /*0480*/  UIADD3 UR5, UPT, UPT, UR5, 0x8, URZ ;  /* 0x0000000805057890 */ /* 0x000fc8000fffe0ff */
[----:B------:R-:W-:Y:S01]  /*0490*/  UISETP.NE.AND UP1, UPT, UR5, URZ, UPT ;  /* 0x000000ff0500728c */ /* 0x000fe2000bf25270 */
[----:B0-----:R-:W-:Y:S02]  /*04a0*/  MOV R5, UR18 ;  /* 0x0000001200057c02 */ /* 0x001fe40008000f00 */
[----:B-1----:R-:W-:Y:S02]  /*04b0*/  IADD3 R2, P0, PT, R2, 0x20, RZ ;  /* 0x0000002002027810 */ /* 0x002fe40007f1e0ff */
[----:B------:R-:W-:Y:S02]  /*04c0*/  LEA R14, R5, R14, 0x3 ;  /* 0x0000000e050e7211 */ /* 0x000fe400078e18ff */
[----:B------:R-:W-:Y:S01]  /*04d0*/  IADD3.X R3, PT, PT, RZ, R3, RZ, P0, !PT ;  /* 0x00000003ff037210 */ /* 0x000fe200007fe4ff */
[----:B--2---:R-:W-:-:S04]  /*04e0*/  IMAD R21, R21, R22, R12 ;  /* 0x0000001615157224 */ /* 0x004fc800078e020c */
[----:B---3--:R-:W-:-:S04]  /*04f0*/  IMAD R19, R19, R20, R21 ;  /* 0x0000001413137224 */ /* 0x008fc800078e0215 */
[----:B----4-:R-:W-:-:S04]  /*0500*/  IMAD R17, R17, R18, R19 ;  /* 0x0000001211117224 */ /* 0x010fc800078e0213 */
[----:B-----5:R-:W-:-:S04]  /*0510*/  IMAD R15, R15, R16, R17 ;  /* 0x000000100f0f7224 */ /* 0x020fc800078e0211 */
[----:B------:R-:W-:-:S04]  /*0520*/  IMAD R4, R23, R4, R15 ;  /* 0x0000000417047224 */ /* 0x000fc800078e020f */
[----:B------:R-:W-:-:S04]  /*0530*/  IMAD R4, R24, R7, R4 ;  /* 0x0000000718047224 */ /* 0x000fc800078e0204 */
[----:B------:R-:W-:-:S04]  /*0540*/  IMAD R4, R25, R8, R4 ;  /* 0x0000000819047224 */ /* 0x000fc800078e0204 */
[----:B------:R-:W-:Y:S01]  /*0550*/  IMAD R12, R27, R10, R4 ;  /* 0x0000000a1b0c7224 */ /* 0x000fe200078e0204 */
[----:B------:R-:W-:Y:S06]  /*0560*/  BRA.U UP1, `(.L_x_2) ;  /* 0xfffffffd01347547 */ /* 0x000fec000b83ffff */
.L_x_1:
[----:B------:R-:W-:Y:S05]  /*0570*/  BRA.U !UP0, `(.L_x_0) ;  /* 0x00000005083c7547 */ /* 0x000fea000b800000 */
[----:B------:R-:W-:Y:S01]  /*0580*/  UISETP.GE.U32.AND UP0, UPT, UR19, 0x4, UPT ;  /* 0x000000041300788c */ /* 0x000fe2000bf06070 */
[----:B------:R-:W-:Y:S01]  /*0590*/  IMAD R2, R0, UR18, RZ ;  /* 0x0000001200027c24 */ /* 0x000fe2000f8e02ff */
[----:B------:R-:W-:-:S04]  /*05a0*/  ULOP3.LUT UR5, UR18, 0x3, URZ, 0xc0, !UPT ;  /* 0x0000000312057892 */ /* 0x000fc8000f8ec0ff */
[----:B------:R-:W-:-:S03]  /*05b0*/  UISETP.NE.AND UP1, UPT, UR5, URZ, UPT ;  /* 0x000000ff0500728c */ /* 0x000fc6000bf25270 */
[----:B------:R-:W-:Y:S08]  /*05c0*/  BRA.U !UP0, `(.L_x_3) ;  /* 0x00000001087c7547 */ /* 0x000ff0000b800000 */
[----:B------:R-:W0:Y:S01]  /*05d0*/  LDC.64 R6, c[0x0][0x388] ;  /* 0x0000e200ff067b82 */ /* 0x000e220000000a00 */
[----:B------:R-:W1:Y:S01]  /*05e0*/  LDCU.64 UR6, c[0x0][0x380] ;  /* 0x00007000ff0677ac */ /* 0x000e620008000a00 */
[----:B------:R-:W-:Y:S01]  /*05f0*/  MOV R4, UR4 ;  /* 0x0000000400047c02 */ /* 0x000fe20008000f00 */
[C---:B------:R-:W-:Y:S01]  /*0600*/  VIADD R3, R2.reuse, UR4 ;  /* 0x0000000402037c36 */ /* 0x040fe20008000000 */
[----:B------:R-:W-:Y:S02]  /*0610*/  MOV R11, UR18 ;  /* 0x00000012000b7c02 */ /* 0x000fe40008000f00 */
[----:B------:R-:W-:Y:S01]  /*0620*/  IADD3 R14, P0, PT, R2, UR4, RZ ;  /* 0x00000004020e7c10 */ /* 0x000fe2000ff1e0ff */
[----:B------:R-:W-:Y:S01]  /*0630*/  IMAD R5, R4, UR18, R13 ;  /* 0x0000001204057c24 */ /* 0x000fe2000f8e020d */
[----:B------:R-:W2:Y:S01]  /*0640*/  LDC.64 R8, c[0x0][0x380] ;  /* 0x0000e000ff087b82 */ /* 0x000ea20000000a00 */
[----:B------:R-:W-:Y:S02]  /*0650*/  MOV R15, UR18 ;  /* 0x00000012000f7c02 */ /* 0x000fe40008000f00 */
[----:B------:R-:W-:Y:S01]  /*0660*/  MOV R17, UR18 ;  /* 0x0000001200117c02 */ /* 0x000fe20008000f00 */
[----:B0-----:R-:W-:-:S04]  /*0670*/  IMAD.WIDE R6, R5, 0x4, R6 ;  /* 0x0000000405067825 */ /* 0x001fc800078e0206 */
[----:B------:R-:W-:Y:S02]  /*0680*/  IMAD.WIDE.U32 R10, R11, 0x4, R6 ;  /* 0x000000040b0a7825 */ /* 0x000fe400078e0006 */
[----:B------:R-:W3:Y:S02]  /*0690*/  LDG.E R6, desc[UR16][R6.64] ;  /* 0x0000001006067981 */ /* 0x000ee4000c1e1900 */
[----:B--2---:R-:W-:Y:S01]  /*06a0*/  IMAD.WIDE.U32 R8, R3, 0x4, R8 ;  /* 0x0000000403087825 */ /* 0x004fe200078e0008 */
[----:B------:R-:W-:Y:S02]  /*06b0*/  IADD3.X R3, PT, PT, RZ, RZ, RZ, P0, !PT ;  /* 0x000000ffff037210 */ /* 0x000fe400007fe4ff */
[----:B-1----:R-:W-:-:S03]  /*06c0*/  LEA R4, P0, R14, UR6, 0x2 ;  /* 0x000000060e047c11 */ /* 0x002fc6000f8010ff */
[----:B------:R-:W3:Y:S01]  /*06d0*/  LDG.E R9, desc[UR16][R8.64] ;  /* 0x0000001008097981 */ /* 0x000ee2000c1e1900 */
[----:B------:R-:W-:Y:S01]  /*06e0*/  LEA.HI.X R5, R14, UR7, R3, 0x2, P0 ;  /* 0x000000070e057c11 */ /* 0x000fe200080f1403 */
[----:B------:R-:W-:Y:S02]  /*06f0*/  IMAD.WIDE.U32 R14, R15, 0x4, R10 ;  /* 0x000000040f0e7825 */ /* 0x000fe400078e000a */
[----:B------:R-:W2:Y:S04]  /*0700*/  LDG.E R3, desc[UR16][R10.64] ;  /* 0x000000100a037981 */ /* 0x000ea8000c1e1900 */
[----:B------:R-:W2:Y:S01]  /*0710*/  LDG.E R18, desc[UR16][R4.64+0x4] ;  /* 0x0000041004127981 */ /* 0x000ea2000c1e1900 */
[----:B------:R-:W-:-:S03]  /*0720*/  IMAD.WIDE.U32 R16, R17, 0x4, R14 ;  /* 0x0000000411107825 */ /* 0x000fc600078e000e */
[----:B------:R-:W4:Y:S04]  /*0730*/  LDG.E R19, desc[UR16][R14.64] ;  /* 0x000000100e137981 */ /* 0x000f28000c1e1900 */
[----:B------:R-:W4:Y:S04]  /*0740*/  LDG.E R20, desc[UR16][R4.64+0x8] ;  /* 0x0000081004147981 */ /* 0x000f28000c1e1900 */
[----:B------:R-:W5:Y:S04]  /*0750*/  LDG.E R22, desc[UR16][R4.64+0xc] ;  /* 0x00000c1004167981 */ /* 0x000f68000c1e1900 */
[----:B------:R-:W5:Y:S01]  /*0760*/  LDG.E R16, desc[UR16][R16.64] ;  /* 0x0000001010107981 */ /* 0x000f62000c1e1900 */
[----:B------:R-:W-:Y:S01]  /*0770*/  UIADD3 UR4, UPT, UPT, UR4, 0x4, URZ ;  /* 0x0000000404047890 */ /* 0x000fe2000fffe0ff */
[----:B---3--:R-:W-:-:S04]  /*0780*/  IMAD R9, R9, R6, R12 ;  /* 0x0000000609097224 */ /* 0x008fc800078e020c */
[----:B--2---:R-:W-:-:S04]  /*0790*/  IMAD R3, R18, R3, R9 ;  /* 0x0000000312037224 */ /* 0x004fc800078e0209 */
[----:B----4-:R-:W-:-:S04]  /*07a0*/  IMAD R3, R20, R19, R3 ;  /* 0x0000001314037224 */ /* 0x010fc800078e0203 */
[----:B-----5:R-:W-:-:S07]  /*07b0*/  IMAD R12, R22, R16, R3 ;  /* 0x00000010160c7224 */ /* 0x020fce00078e0203 */
.L_x_3:
[----:B------:R-:W-:Y:S05]  /*07c0*/  BRA.U !UP1, `(.L_x_0) ;  /* 0x0000000109a87547 */ /* 0x000fea000b800000 */
[----:B------:R-:W-:Y:S01]  /*07d0*/  UISETP.NE.AND UP0, UPT, UR5, 0x1, UPT ;  /* 0x000000010500788c */ /* 0x000fe2000bf05270 */
[----:B------:R-:W-:Y:S01]  /*07e0*/  MOV R4, UR4 ;  /* 0x0000000400047c02 */ /* 0x000fe20008000f00 */
[----:B------:R-:W-:Y:S02]  /*07f0*/  ULOP3.LUT UR5, UR18, 0x1, URZ, 0xc0, !UPT ;  /* 0x0000000112057892 */ /* 0x000fe4000f8ec0ff */
[----:B------:R-:W-:Y:S02]  /*0800*/  MOV R17, UR18 ;  /* 0x0000001200117c02 */ /* 0x000fe40008000f00 */
[----:B------:R-:W-:Y:S01]  /*0810*/  UISETP.NE.U32.AND UP1, UPT, UR5, 0x1, UPT ;  /* 0x000000010500788c */ /* 0x000fe2000bf25070 */
[----:B------:R-:W-:-:S04]  /*0820*/  PLOP3.LUT P1, PT, PT, PT, UP0, 0x80, 0x8 ;  /* 0x000000000008781c */ /* 0x000fc80003f2f008 */
[----:B------:R-:W0:Y:S01]  /*0830*/  @UP0 LDCU.128 UR8, c[0x0][0x380] ;  /* 0x00007000ff0807ac */ /* 0x000e220008000c00 */
[----:B------:R-:W-:Y:S01]  /*0840*/  PLOP3.LUT P0, PT, PT, PT, UP1, 0x80, 0x8 ;  /* 0x000000000008781c */ /* 0x000fe20003f0f018 */
[----:B------:R-:W1:Y:S04]  /*0850*/  @UP0 LDCU.64 UR6, c[0x0][0x380] ;  /* 0x00007000ff0607ac */ /* 0x000e680008000a00 */
[----:B------:R-:W2:Y:S03]  /*0860*/  @!UP1 LDCU.128 UR12, c[0x0][0x380] ;  /* 0x00007000ff0c97ac */ /* 0x000ea60008000c00 */
[C---:B------:R-:W-:Y:S02]  /*0870*/  @P1 IADD3 R3, PT, PT, R2.reuse, UR4, RZ ;  /* 0x0000000402031c10 */ /* 0x040fe4000fffe0ff */
[----:B------:R-:W-:Y:S01]  /*0880*/  @P1 IADD3 R5, P2, PT, R2, UR4, RZ ;  /* 0x0000000402051c10 */ /* 0x000fe2000ff5e0ff */
[----:B------:R-:W-:-:S03]  /*0890*/  @UP0 UIADD3 UR4, UPT, UPT, UR4, 0x2, URZ ;  /* 0x0000000204040890 */ /* 0x000fc6000fffe0ff */
[----:B------:R-:W-:Y:S02]  /*08a0*/  @P1 IADD3.X R8, PT, PT, RZ, RZ, RZ, P2, !PT ;  /* 0x000000ffff081210 */ /* 0x000fe400017fe4ff */
[----:B0-----:R-:W-:Y:S01]  /*08b0*/  MOV R14, UR8 ;  /* 0x00000008000e7c02 */ /* 0x001fe20008000f00 */
[----:B------:R-:W-:Y:S01]  /*08c0*/  IMAD.U32 R6, RZ, RZ, UR10 ;  /* 0x0000000aff067e24 */ /* 0x000fe2000f8e00ff */
[----:B------:R-:W-:Y:S02]  /*08d0*/  MOV R15, UR9 ;  /* 0x00000009000f7c02 */ /* 0x000fe40008000f00 */
[----:B------:R-:W-:Y:S01]  /*08e0*/  MOV R7, UR11 ;  /* 0x0000000b00077c02 */ /* 0x000fe20008000f00 */
[----:B------:R-:W-:-:S04]  /*08f0*/  @P1 IMAD.WIDE.U32 R14, R3, 0x4, R14 ;  /* 0x00000004030e1825 */ /* 0x000fc800078e000e */
[----:B------:R-:W-:Y:S01]  /*0900*/  @P1 IMAD R3, R4, UR18, R13 ;  /* 0x0000001204031c24 */ /* 0x000fe2000f8e020d */
[----:B-1----:R-:W-:Y:S02]  /*0910*/  @P1 LEA R4, P2, R5, UR6, 0x2 ;  /* 0x0000000605041c11 */ /* 0x002fe4000f8410ff */
[----:B------:R-:W-:Y:S01]  /*0920*/  MOV R18, UR4 ;  /* 0x0000000400127c02 */ /* 0x000fe20008000f00 */
[----:B------:R-:W-:Y:S01]  /*0930*/  @P1 IMAD.WIDE R6, R3, 0x4, R6 ;  /* 0x0000000403061825 */ /* 0x000fe200078e0206 */
[----:B------:R-:W-:Y:S01]  /*0940*/  @P1 LEA.HI.X R5, R5, UR7, R8, 0x2, P2 ;  /* 0x0000000705051c11 */ /* 0x000fe200090f1408 */
[----:B------:R-:W3:Y:S01]  /*0950*/  @P1 LDG.E R3, desc[UR16][R14.64] ;  /* 0x000000100e031981 */ /* 0x000ee2000c1e1900 */
[----:B--2---:R-:W-:Y:S01]  /*0960*/  MOV R8, UR12 ;  /* 0x0000000c00087c02 */ /* 0x004fe20008000f00 */
[----:B------:R-:W-:Y:S01]  /*0970*/  @!P0 IMAD R21, R18, UR18, R13 ;  /* 0x0000001212158c24 */ /* 0x000fe2000f8e020d */
[----:B------:R-:W-:Y:S01]  /*0980*/  MOV R9, UR13 ;  /* 0x0000000d00097c02 */ /* 0x000fe20008000f00 */
[----:B------:R-:W-:Y:S01]  /*0990*/  @P1 IMAD.WIDE.U32 R16, R17, 0x4, R6 ;  /* 0x0000000411101825 */ /* 0x000fe200078e0006 */
[----:B------:R-:W-:Y:S01]  /*09a0*/  @!P0 IADD3 R19, PT, PT, R2, UR4, RZ ;  /* 0x0000000402138c10 */ /* 0x000fe2000fffe0ff */
[----:B------:R-:W3:Y:S01]  /*09b0*/  @P1 LDG.E R6, desc[UR16][R6.64] ;  /* 0x0000001006061981 */ /* 0x000ee2000c1e1900 */
[----:B------:R-:W-:-:S02]  /*09c0*/  MOV R10, UR14 ;  /* 0x0000000e000a7c02 */ /* 0x000fc40008000f00 */
[----:B------:R-:W-:Y:S01]  /*09d0*/  MOV R11, UR15 ;  /* 0x0000000f000b7c02 */ /* 0x000fe20008000f00 */
[----:B------:R-:W-:Y:S01]  /*09e0*/  @!P0 IMAD.WIDE.U32 R8, R19, 0x4, R8 ;  /* 0x0000000413088825 */ /* 0x000fe200078e0008 */
[----:B------:R-:W2:Y:S03]  /*09f0*/  @P1 LDG.E R16, desc[UR16][R16.64] ;  /* 0x0000001010101981 */ /* 0x000ea6000c1e1900 */
[----:B------:R-:W-:Y:S01]  /*0a00*/  @!P0 IMAD.WIDE R10, R21, 0x4, R10 ;  /* 0x00000004150a8825 */ /* 0x000fe200078e020a */
[----:B------:R-:W2:Y:S04]  /*0a10*/  @P1 LDG.E R4, desc[UR16][R4.64+0x4] ;  /* 0x0000041004041981 */ /* 0x000ea8000c1e1900 */
[----:B------:R-:W4:Y:S04]  /*0a20*/  @!P0 LDG.E R9, desc[UR16][R8.64] ;  /* 0x0000001008098981 */ /* 0x000f28000c1e1900 */
[----:B------:R-:W4:Y:S01]  /*0a30*/  @!P0 LDG.E R10, desc[UR16][R10.64] ;  /* 0x000000100a0a8981 */ /* 0x000f22000c1e1900 */
[----:B---3--:R-:W-:-:S04]  /*0a40*/  @P1 IMAD R3, R3, R6, R12 ;  /* 0x0000000603031224 */ /* 0x008fc800078e020c */
[----:B--2---:R-:W-:-:S04]  /*0a50*/  @P1 IMAD R12, R4, R16, R3 ;  /* 0x00000010040c1224 */ /* 0x004fc800078e0203 */
[----:B----4-:R-:W-:-:S07]  /*0a60*/  @!P0 IMAD R12, R9, R10, R12 ;  /* 0x0000000a090c8224 */ /* 0x010fce00078e020c */
.L_x_0:
[----:B------:R-:W0:Y:S01]  /*0a70*/  LDC.64 R2, c[0x0][0x390] ;  /* 0x0000e400ff027b82 */ /* 0x000e220000000a00 */
[----:B------:R-:W-:-:S04]  /*0a80*/  IMAD R13, R0, UR18, R13 ;  /* 0x00000012000d7c24 */ /* 0x000fc8000f8e020d */
[----:B0-----:R-:W-:-:S05]  /*0a90*/  IMAD.WIDE R2, R13, 0x4, R2 ;  /* 0x000000040d027825 */ /* 0x001fca00078e0202 */
[----:B------:R-:W-:Y:S01]  /*0aa0*/  STG.E desc[UR16][R2.64], R12 ;  /* 0x0000000c02007986 */ /* 0x000fe2000c101910 */
[----:B------:R-:W-:Y:S05]  /*0ab0*/  EXIT ;  /* 0x000000000000794d */ /* 0x000fea0003800000 */
.L_x_4:
[----:B------:R-:W-:-:S00]  /*0ac0*/  BRA `(.L_x_4) ;  /* 0xfffffffc00fc7947 */ /* 0x000fc0000383ffff */
[----:B------:R-:W-:-:S00]  /*0ad0*/  NOP ;  /* 0x0000000000007918 */ /* 0x000fc00000000000 */
        /* <DEDUP_REMOVED lines=10> */
.L_x_10:


//--------------------- .text._Z9matrixMulPiS_S_i --------------------------
	.section	.text._Z9matrixMulPiS_S_i,"ax",@progbits
	.align	128
        .global         _Z9matrixMulPiS_S_i
        .type           _Z9matrixMulPiS_S_i,@function
        .size           _Z9matrixMulPiS_S_i,(.L_x_11 - _Z9matrixMulPiS_S_i)
        .other          _Z9matrixMulPiS_S_i,@"STO_CUDA_ENTRY STV_DEFAULT"
_Z9matrixMulPiS_S_i:
.text._Z9matrixMulPiS_S_i:
[----:B------:R-:W-:Y:S08]  /*0000*/  LDC R1, c[0x0][0x37c] ;  /* 0x0000df00ff017b82 */ /* 0x000ff00000000800 */
[----:B------:R-:W0:Y:S01]  /*0010*/  LDC R5, c[0x0][0x398] ;  /* 0x0000e600ff057b82 */ /* 0x000e220000000800 */
[----:B------:R-:W1:Y:S01]  /*0020*/  S2R R6, SR_CTAID.Y ;  /* 0x0000000000067919 */ /* 0x000e620000002600 */
[----:B------:R-:W2:Y:S01]  /*0030*/  LDCU.64 UR8, c[0x0][0x358] ;  /* 0x00006b00ff0877ac */ /* 0x000ea20008000a00 */
[----:B------:R-:W-:Y:S01]  /*0040*/  HFMA2 R31, -RZ, RZ, 0, 0 ;  /* 0x00000000ff1f7431 */ /* 0x000fe200000001ff */
[----:B------:R-:W1:Y:S01]  /*0050*/  S2R R3, SR_TID.Y ;  /* 0x0000000000037919 */ /* 0x000e620000002200 */
[----:B------:R-:W3:Y:S01]  /*0060*/  S2R R11, SR_CTAID.X ;  /* 0x00000000000b7919 */ /* 0x000ee20000002500 */
[----:B------:R-:W3:Y:S01]  /*0070*/  S2R R2, SR_TID.X ;  /* 0x0000000000027919 */ /* 0x000ee20000002100 */
[----:B0-----:R-:W-:-:S02]  /*0080*/  ISETP.GE.AND P0, PT, R5, 0x10, PT ;  /* 0x000000100500780c */ /* 0x001fc40003f06270 */
[----:B------:R-:W-:-:S04]  /*0090*/  SHF.R.S32.HI R0, RZ, 0x1f, R5 ;  /* 0x0000001fff007819 */ /* 0x000fc80000011405 */
[----:B------:R-:W-:Y:S02]  /*00a0*/  LEA.HI R0, R0, R5, RZ, 0x4 ;  /* 0x0000000500007211 */ /* 0x000fe400078f20ff */
[----:B-1----:R-:W-:Y:S02]  /*00b0*/  LEA R6, R6, R3, 0x4 ;  /* 0x0000000306067211 */ /* 0x002fe400078e20ff */
[----:B---3--:R-:W-:-:S03]  /*00c0*/  LEA R4, R11, R2, 0x4 ;  /* 0x000000020b047211 */ /* 0x008fc600078e20ff */
[----:B--2---:R-:W-:Y:S05]  /*00d0*/  @!P0 BRA `(.L_x_5) ;  /* 0x0000001400fc8947 */ /* 0x004fea0003800000 */
[----:B------:R-:W0:Y:S01]  /*00e0*/  S2UR UR6, SR_CgaCtaId ;  /* 0x00000000000679c3 */ /* 0x000e220000008800 */
[----:B------:R-:W-:Y:S01]  /*00f0*/  SHF.R.S32.HI R29, RZ, 0x4, R0 ;  /* 0x00000004ff1d7819 */ /* 0x000fe20000011400 */
[----:B------:R-:W-:Y:S01]  /*0100*/  UMOV UR4, 0x400 ;  /* 0x0000040000047882 */ /* 0x000fe20000000000 */
[----:B------:R-:W-:Y:S01]  /*0110*/  IMAD R21, R6, R5, R2 ;  /* 0x0000000506157224 */ /* 0x000fe200078e0202 */
[----:B------:R-:W-:Y:S02]  /*0120*/  MOV R31, RZ ;  /* 0x000000ff001f7202 */ /* 0x000fe40000000f00 */
[----:B------:R-:W-:-:S04]  /*0130*/  IADD3 R0, PT, PT, R29, -0x1, RZ ;  /* 0xffffffff1d007810 */ /* 0x000fc80007ffe0ff */
[----:B------:R-:W-:Y:S02]  /*0140*/  ISETP.GE.U32.AND P0, PT, R0, 0x3, PT ;  /* 0x000000030000780c */ /* 0x000fe40003f06070 */
[----:B------:R-:W-:Y:S01]  /*0150*/  MOV R0, RZ ;  /* 0x000000ff00007202 */ /* 0x000fe20000000f00 */
[----:B0-----:R-:W-:-:S06]  /*0160*/  ULEA UR5, UR6, UR4, 0x18 ;  /* 0x0000000406057291 */ /* 0x001fcc000f8ec0ff */
[----:B------:R-:W-:-:S04]  /*0170*/  LEA R7, R3, UR5, 0x6 ;  /* 0x0000000503077c11 */ /* 0x000fc8000f8e30ff */
[----:B------:R-:W-:Y:S05]  /*0180*/  @!P0 BRA `(.L_x_6) ;  /* 0x0000000c00448947 */ /* 0x000fea0003800000 */
[C---:B------:R-:W-:Y:S01]  /*0190*/  IADD3 R0, PT, PT, R3.reuse, 0x30, RZ ;  /* 0x0000003003007810 */ /* 0x040fe20007ffe0ff */
[----:B------:R-:W-:Y:S01]  /*01a0*/  UIADD3 UR5, UPT, UPT, UR4, 0x400, URZ ;  /* 0x0000040004057890 */ /* 0x000fe2000fffe0ff */
[C---:B------:R-:W-:Y:S01]  /*01b0*/  IADD3 R8, PT, PT, R3.reuse, 0x20, RZ ;  /* 0x0000002003087810 */ /* 0x040fe20007ffe0ff */
[CCC-:B------:R-:W-:Y:S01]  /*01c0*/  IMAD R24, R3.reuse, R5.reuse, R2.reuse ;  /* 0x0000000503187224 */ /* 0x1c0fe200078e0202 */
[----:B------:R-:W-:Y:S01]  /*01d0*/  IADD3 R9, PT, PT, R3, 0x10, RZ ;  /* 0x0000001003097810 */ /* 0x000fe20007ffe0ff */
[-CC-:B------:R-:W-:Y:S01]  /*01e0*/  IMAD R0, R0, R5.reuse, R2.reuse ;  /* 0x0000000500007224 */ /* 0x180fe200078e0202 */
[----:B------:R-:W-:Y:S01]  /*01f0*/  ULEA UR5, UR6, UR5, 0x18 ;  /* 0x0000000506057291 */ /* 0x000fe2000f8ec0ff */
[-CC-:B------:R-:W-:Y:S01]  /*0200*/  IMAD R8, R8, R5.reuse, R2.reuse ;  /* 0x0000000508087224 */ /* 0x180fe200078e0202 */
[----:B------:R-:W-:Y:S01]  /*0210*/  LEA R24, R11, R24, 0x4 ;  /* 0x000000180b187211 */ /* 0x000fe200078e20ff */
[----:B------:R-:W-:Y:S01]  /*0220*/  IMAD R9, R9, R5, R2 ;  /* 0x0000000509097224 */ /* 0x000fe200078e0202 */
[----:B------:R-:W-:-:S02]  /*0230*/  LEA R30, R11, R0, 0x4 ;  /* 0x000000000b1e7211 */ /* 0x000fc400078e20ff */
[----:B------:R-:W-:Y:S02]  /*0240*/  LOP3.LUT R0, R29, 0x7fffffc, RZ, 0xc0, !PT ;  /* 0x07fffffc1d007812 */ /* 0x000fe400078ec0ff */
[----:B------:R-:W-:Y:S02]  /*0250*/  LEA R22, R2, UR5, 0x2 ;  /* 0x0000000502167c11 */ /* 0x000fe4000f8e10ff */
[C---:B------:R-:W-:Y:S02]  /*0260*/  LEA R28, R11.reuse, R8, 0x4 ;  /* 0x000000080b1c7211 */ /* 0x040fe400078e20ff */
[----:B------:R-:W-:Y:S02]  /*0270*/  LEA R26, R11, R9, 0x4 ;  /* 0x000000090b1a7211 */ /* 0x000fe400078e20ff */
[----:B------:R-:W-:Y:S02]  /*0280*/  IADD3 R25, PT, PT, R21, 0x20, RZ ;  /* 0x0000002015197810 */ /* 0x000fe40007ffe0ff */
[----:B------:R-:W-:-:S02]  /*0290*/  MOV R31, RZ ;  /* 0x000000ff001f7202 */ /* 0x000fc40000000f00 */
[----:B------:R-:W-:Y:S02]  /*02a0*/  LEA R23, R2, R7, 0x2 ;  /* 0x0000000702177211 */ /* 0x000fe400078e10ff */
[----:B------:R-:W-:Y:S02]  /*02b0*/  IADD3 R27, PT, PT, -R0, RZ, RZ ;  /* 0x000000ff001b7210 */ /* 0x000fe40007ffe1ff */
[----:B------:R-:W-:-:S07]  /*02c0*/  LEA R20, R3, R22, 0x6 ;  /* 0x0000001603147211 */ /* 0x000fce00078e30ff */
.L_x_7:
[----:B------:R-:W0:Y:S01]  /*02d0*/  LDC.64 R18, c[0x0][0x380] ;  /* 0x0000e000ff127b82 */ /* 0x000e220000000a00 */
[----:B------:R-:W-:-:S07]  /*02e0*/  IADD3 R11, PT, PT, R25, -0x20, RZ ;  /* 0xffffffe0190b7810 */ /* 0x000fce0007ffe0ff */
[----:B------:R-:W1:Y:S01]  /*02f0*/  LDC.64 R16, c[0x0][0x388] ;  /* 0x0000e200ff107b82 */ /* 0x000e620000000a00 */
[----:B0-----:R-:W-:-:S06]  /*0300*/  IMAD.WIDE.U32 R10, R11, 0x4, R18 ;  /* 0x000000040b0a7825 */ /* 0x001fcc00078e0012 */
[----:B------:R-:W2:Y:S01]  /*0310*/  LDG.E R10, desc[UR8][R10.64] ;  /* 0x000000080a0a7981 */ /* 0x000ea2000c1e1900 */
[----:B-1----:R-:W-:-:S05]  /*0320*/  IMAD.WIDE.U32 R8, R24, 0x4, R16 ;  /* 0x0000000418087825 */ /* 0x002fca00078e0010 */
[----:B------:R-:W3:Y:S04]  /*0330*/  LDG.E R35, desc[UR8][R8.64] ;  /* 0x0000000808237981 */ /* 0x000ee8000c1e1900 */
[----:B--2---:R-:W-:Y:S04]  /*0340*/  STS [R23], R10 ;  /* 0x0000000a17007388 */ /* 0x004fe80000000800 */
[----:B---3--:R-:W-:Y:S01]  /*0350*/  STS [R20], R35 ;  /* 0x0000002314007388 */ /* 0x008fe20000000800 */
[----:B------:R-:W-:Y:S06]  /*0360*/  BAR.SYNC.DEFER_BLOCKING 0x0 ;  /* 0x0000000000007b1d */ /* 0x000fec0000010000 */
[----:B------:R-:W-:Y:S04]  /*0370*/  LDS R32, [R22] ;  /* 0x0000000016207984 */ /* 0x000fe80000000800 */
[----:B------:R-:W0:Y:S04]  /*0380*/  LDS.128 R12, [R7] ;  /* 0x00000000070c7984 */ /* 0x000e280000000c00 */
[----:B------:R-:W1:Y:S04]  /*0390*/  LDS R34, [R22+0x40] ;  /* 0x0000400016227984 */ /* 0x000e680000000800 */
[----:B------:R-:W2:Y:S04]  /*03a0*/  LDS R33, [R22+0x80] ;  /* 0x0000800016217984 */ /* 0x000ea80000000800 */
[----:B------:R-:W-:Y:S04]  /*03b0*/  LDS.128 R8, [R7+0x10] ;  /* 0x0000100007087984 */ /* 0x000fe80000000c00 */
[----:B------:R-:W-:Y:S01]  /*03c0*/  LDS R36, [R22+0x3c0] ;  /* 0x0003c00016247984 */ /* 0x000fe20000000800 */
[----:B0-----:R-:W-:-:S03]  /*03d0*/  IMAD R32, R12, R32, R31 ;  /* 0x000000200c207224 */ /* 0x001fc600078e021f */
[----:B------:R-:W0:Y:S01]  /*03e0*/  LDS R12, [R22+0xc0] ;  /* 0x0000c000160c7984 */ /* 0x000e220000000800 */
[----:B-1----:R-:W-:-:S03]  /*03f0*/  IMAD R13, R34, R13, R32 ;  /* 0x0000000d220d7224 */ /* 0x002fc600078e0220 */
[----:B------:R-:W1:Y:S04]  /*0400*/  LDS R34, [R22+0x100] ;  /* 0x0001000016227984 */ /* 0x000e680000000800 */
[----:B------:R-:W3:Y:S04]  /*0410*/  LDS R32, [R22+0x140] ;  /* 0x0001400016207984 */ /* 0x000ee80000000800 */
[----:B------:R-:W4:Y:S01]  /*0420*/  LDS R31, [R22+0x180] ;  /* 0x00018000161f7984 */ /* 0x000f220000000800 */
[----:B--2---:R-:W-:-:S03]  /*0430*/  IMAD R13, R33, R14, R13 ;  /* 0x0000000e210d7224 */ /* 0x004fc600078e020d */
[----:B------:R-:W-:Y:S01]  /*0440*/  LDS R33, [R22+0x280] ;  /* 0x0002800016217984 */ /* 0x000fe20000000800 */
[----:B0-----:R-:W-:-:S04]  /*0450*/  IMAD R13, R12, R15, R13 ;  /* 0x0000000f0c0d7224 */ /* 0x001fc800078e020d */
[----:B-1----:R-:W-:Y:S02]  /*0460*/  IMAD R13, R8, R34, R13 ;  /* 0x00000022080d7224 */ /* 0x002fe400078e020d */
[----:B------:R-:W0:Y:S02]  /*0470*/  LDS R8, [R22+0x1c0] ;  /* 0x0001c00016087984 */ /* 0x000e240000000800 */
[----:B---3--:R-:W-:Y:S02]  /*0480*/  IMAD R9, R32, R9, R13 ;  /* 0x0000000920097224 */ /* 0x008fe400078e020d */
[----:B------:R-:W-:Y:S04]  /*0490*/  LDS R32, [R22+0x200] ;  /* 0x0002000016207984 */ /* 0x000fe80000000800 */
[----:B------:R-:W1:Y:S01]  /*04a0*/  LDS.128 R12, [R7+0x20] ;  /* 0x00002000070c7984 */ /* 0x000e620000000c00 */
[----:B----4-:R-:W-:-:S03]  /*04b0*/  IMAD R9, R31, R10, R9 ;  /* 0x0000000a1f097224 */ /* 0x010fc600078e0209 */
[----:B------:R-:W2:Y:S04]  /*04c0*/  LDS R31, [R22+0x240] ;  /* 0x00024000161f7984 */ /* 0x000ea80000000800 */
[----:B------:R-:W3:Y:S01]  /*04d0*/  LDS R10, [R22+0x2c0] ;  /* 0x0002c000160a7984 */ /* 0x000ee20000000800 */
[----:B0-----:R-:W-:-:S03]  /*04e0*/  IMAD R9, R8, R11, R9 ;  /* 0x0000000b08097224 */ /* 0x001fc600078e0209 */
[----:B------:R-:W-:Y:S01]  /*04f0*/  LDS R8, [R22+0x340] ;  /* 0x0003400016087984 */ /* 0x000fe20000000800 */
[----:B-1----:R-:W-:-:S04]  /*0500*/  IMAD R12, R12, R32, R9 ;  /* 0x000000200c0c7224 */ /* 0x002fc800078e0209 */
[----:B--2---:R-:W-:Y:S01]  /*0510*/  IMAD R13, R31, R13, R12 ;  /* 0x0000000d1f0d7224 */ /* 0x004fe200078e020c */
[----:B------:R-:W-:Y:S01]  /*0520*/  IADD3 R9, PT, PT, R25, -0x10, RZ ;  /* 0xfffffff019097810 */ /* 0x000fe20007ffe0ff */
[----:B------:R-:W-:Y:S02]  /*0530*/  LDS R31, [R22+0x380] ;  /* 0x00038000161f7984 */ /* 0x000fe40000000800 */
[----:B------:R-:W-:Y:S02]  /*0540*/  IMAD R13, R33, R14, R13 ;  /* 0x0000000e210d7224 */ /* 0x000fe400078e020d */
[----:B------:R-:W-:Y:S02]  /*0550*/  IMAD.WIDE.U32 R32, R9, 0x4, R18 ;  /* 0x0000000409207825 */ /* 0x000fe400078e0012 */
[----:B------:R-:W-:Y:S02]  /*0560*/  LDS R9, [R22+0x300] ;  /* 0x0003000016097984 */ /* 0x000fe40000000800 */
[----:B---3--:R-:W-:-:S02]  /*0570*/  IMAD R10, R10, R15, R13 ;  /* 0x0000000f0a0a7224 */ /* 0x008fc400078e020d */
[----:B------:R-:W0:Y:S01]  /*0580*/  LDS.128 R12, [R7+0x30] ;  /* 0x00003000070c7984 */ /* 0x000e220000000c00 */
[----:B------:R-:W-:Y:S01]  /*0590*/  BAR.SYNC.DEFER_BLOCKING 0x0 ;  /* 0x0000000000007b1d */ /* 0x000fe20000010000 */
[----:B------:R-:W-:-:S05]  /*05a0*/  IMAD.WIDE.U32 R34, R26, 0x4, R16 ;  /* 0x000000041a227825 */ /* 0x000fca00078e0010 */
[----:B------:R-:W2:Y:S04]  /*05b0*/  LDG.E R32, desc[UR8][R32.64] ;  /* 0x0000000820207981 */ /* 0x000ea8000c1e1900 */
[----:B------:R-:W3:Y:S01]  /*05c0*/  LDG.E R35, desc[UR8][R34.64] ;  /* 0x0000000822237981 */ /* 0x000ee2000c1e1900 */
[----:B0-----:R-:W-:-:S04]  /*05d0*/  IMAD R9, R12, R9, R10 ;  /* 0x000000090c097224 */ /* 0x001fc800078e020a */
[----:B------:R-:W-:-:S04]  /*05e0*/  IMAD R13, R8, R13, R9 ;  /* 0x0000000d080d7224 */ /* 0x000fc800078e0209 */
[----:B------:R-:W-:-:S04]  /*05f0*/  IMAD R13, R31, R14, R13 ;  /* 0x0000000e1f0d7224 */ /* 0x000fc800078e020d */
[----:B------:R-:W-:Y:S01]  /*0600*/  IMAD R13, R36, R15, R13 ;  /* 0x0000000f240d7224 */ /* 0x000fe200078e020d */
[----:B--2---:R-:W-:Y:S04]  /*0610*/  STS [R23], R32 ;  /* 0x0000002017007388 */ /* 0x004fe80000000800 */
[----:B---3--:R-:W-:Y:S01]  /*0620*/  STS [R20], R35 ;  /* 0x0000002314007388 */ /* 0x008fe20000000800 */
[----:B------:R-:W-:Y:S06]  /*0630*/  BAR.SYNC.DEFER_BLOCKING 0x0 ;  /* 0x0000000000007b1d */ /* 0x000fec0000010000 */
[----:B------:R-:W-:Y:S04]  /*0640*/  LDS R37, [R22] ;  /* 0x0000000016257984 */ /* 0x000fe80000000800 */
[----:B------:R-:W0:Y:S04]  /*0650*/  LDS.128 R8, [R7] ;  /* 0x0000000007087984 */ /* 0x000e280000000c00 */
[----:B------:R-:W1:Y:S04]  /*0660*/  LDS R12, [R22+0x40] ;  /* 0x00004000160c7984 */ /* 0x000e680000000800 */
[----:B------:R-:W2:Y:S04]  /*0670*/  LDS R31, [R22+0x80] ;  /* 0x00008000161f7984 */ /* 0x000ea80000000800 */
[----:B------:R-:W-:Y:S04]  /*0680*/  LDS R34, [R22+0x100] ;  /* 0x0001000016227984 */ /* 0x000fe80000000800 */
[----:B------:R-:W-:Y:S04]  /*0690*/  LDS R32, [R22+0x140] ;  /* 0x0001400016207984 */ /* 0x000fe80000000800 */
[----:B------:R-:W-:Y:S04]  /*06a0*/  LDS R33, [R22+0x180] ;  /* 0x0001800016217984 */ /* 0x000fe80000000800 */
[----:B------:R-:W-:Y:S01]  /*06b0*/  LDS R36, [R22+0x3c0] ;  /* 0x0003c00016247984 */ /* 0x000fe20000000800 */
[----:B0-----:R-:W-:-:S03]  /*06c0*/  IMAD R13, R8, R37, R13 ;  /* 0x00000025080d7224 */ /* 0x001fc600078e020d */
[----:B------:R-:W0:Y:S01]  /*06d0*/  LDS R8, [R22+0xc0] ;  /* 0x0000c00016087984 */ /* 0x000e220000000800 */
[----:B-1----:R-:W-:-:S03]  /*06e0*/  IMAD R9, R12, R9, R13 ;  /* 0x000000090c097224 */ /* 0x002fc600078e020d */
[----:B------:R-:W1:Y:S01]  /*06f0*/  LDS.128 R12, [R7+0x10] ;  /* 0x00001000070c7984 */ /* 0x000e620000000c00 */
[----:B--2---:R-:W-:-:S03]  /*0700*/  IMAD R9, R31, R10, R9 ;  /* 0x0000000a1f097224 */ /* 0x004fc600078e0209 */
[----:B------:R-:W-:Y:S01]  /*0710*/  LDS R31, [R22+0x200] ;  /* 0x00020000161f7984 */ /* 0x000fe20000000800 */
[----:B0-----:R-:W-:-:S04]  /*0720*/  IMAD R9, R8, R11, R9 ;  /* 0x0000000b08097224 */ /* 0x001fc800078e0209 */
[----:B-1----:R-:W-:Y:S02]  /*0730*/  IMAD R9, R12, R34, R9 ;  /* 0x000000220c097224 */ /* 0x002fe400078e0209 */
[----:B------:R-:W0:Y:S02]  /*0740*/  LDS R12, [R22+0x1c0] ;  /* 0x0001c000160c7984 */ /* 0x000e240000000800 */
[----:B------:R-:W-:Y:S02]  /*0750*/  IMAD R13, R32, R13, R9 ;  /* 0x0000000d200d7224 */ /* 0x000fe400078e0209 */
[----:B------:R-:W1:Y:S04]  /*0760*/  LDS.128 R8, [R7+0x20] ;  /* 0x0000200007087984 */ /* 0x000e680000000c00 */
[----:B------:R-:W2:Y:S01]  /*0770*/  LDS R32, [R22+0x240] ;  /* 0x0002400016207984 */ /* 0x000ea20000000800 */
[----:B------:R-:W-:-:S03]  /*0780*/  IMAD R13, R33, R14, R13 ;  /* 0x0000000e210d7224 */ /* 0x000fc600078e020d */
[----:B------:R-:W3:Y:S04]  /*0790*/  LDS R33, [R22+0x280] ;  /* 0x0002800016217984 */ /* 0x000ee80000000800 */
[----:B------:R-:W4:Y:S01]  /*07a0*/  LDS R14, [R22+0x2c0] ;  /* 0x0002c000160e7984 */ /* 0x000f220000000800 */
[----:B0-----:R-:W-:-:S04]  /*07b0*/  IMAD R13, R12, R15, R13 ;  /* 0x0000000f0c0d7224 */ /* 0x001fc800078e020d */
[----:B-1----:R-:W-:Y:S02]  /*07c0*/  IMAD R8, R8, R31, R13 ;  /* 0x0000001f08087224 */ /* 0x002fe400078e020d */
[----:B------:R-:W-:Y:S02]  /*07d0*/  LDS R31, [R22+0x380] ;  /* 0x00038000161f7984 */ /* 0x000fe40000000800 */
[----:B--2---:R-:W-:Y:S02]  /*07e0*/  IMAD R9, R32, R9, R8 ;  /* 0x0000000920097224 */ /* 0x004fe400078e0208 */
[----:B------:R-:W-:Y:S02]  /*07f0*/  LDS R8, [R22+0x340] ;  /* 0x0003400016087984 */ /* 0x000fe40000000800 */
[----:B---3--:R-:W-:Y:S02]  /*0800*/  IMAD R10, R33, R10, R9 ;  /* 0x0000000a210a7224 */ /* 0x008fe400078e0209 */
[----:B------:R-:W-:Y:S02]  /*0810*/  LDS R9, [R22+0x300] ;  /* 0x0003000016097984 */ /* 0x000fe40000000800 */
[----:B----4-:R-:W-:-:S02]  /*0820*/  IMAD R10, R14, R11, R10 ;  /* 0x0000000b0e0a7224 */ /* 0x010fc400078e020a */
[----:B------:R-:W0:Y:S01]  /*0830*/  LDS.128 R12, [R7+0x30] ;  /* 0x00003000070c7984 */ /* 0x000e220000000c00 */
[----:B------:R-:W-:Y:S01]  /*0840*/  IMAD.WIDE.U32 R32, R25, 0x4, R18 ;  /* 0x0000000419207825 */ /* 0x000fe200078e0012 */
[----:B------:R-:W-:Y:S03]  /*0850*/  BAR.SYNC.DEFER_BLOCKING 0x0 ;  /* 0x0000000000007b1d */ /* 0x000fe60000010000 */
[----:B------:R-:W-:-:S03]  /*0860*/  IMAD.WIDE.U32 R34, R28, 0x4, R16 ;  /* 0x000000041c227825 */ /* 0x000fc600078e0010 */
[----:B------:R-:W2:Y:S04]  /*0870*/  LDG.E R32, desc[UR8][R32.64] ;  /* 0x0000000820207981 */ /* 0x000ea8000c1e1900 */
[----:B------:R-:W3:Y:S01]  /*0880*/  LDG.E R35, desc[UR8][R34.64] ;  /* 0x0000000822237981 */ /* 0x000ee2000c1e1900 */
[----:B0-----:R-:W-:-:S04]  /*0890*/  IMAD R9, R12, R9, R10 ;  /* 0x000000090c097224 */ /* 0x001fc800078e020a */
[----:B------:R-:W-:-:S04]  /*08a0*/  IMAD R13, R8, R13, R9 ;  /* 0x0000000d080d7224 */ /* 0x000fc800078e0209 */
[----:B------:R-:W-:-:S04]  /*08b0*/  IMAD R13, R31, R14, R13 ;  /* 0x0000000e1f0d7224 */ /* 0x000fc800078e020d */
[----:B------:R-:W-:Y:S02]  /*08c0*/  IMAD R13, R36, R15, R13 ;  /* 0x0000000f240d7224 */ /* 0x000fe400078e020d */
[----:B------:R-:W-:Y:S01]  /*08d0*/  IMAD.WIDE.U32 R16, R30, 0x4, R16 ;  /* 0x000000041e107825 */ /* 0x000fe200078e0010 */
[----:B--2---:R-:W-:Y:S04]  /*08e0*/  STS [R23], R32 ;  /* 0x0000002017007388 */ /* 0x004fe80000000800 */
[----:B---3--:R-:W-:Y:S01]  /*08f0*/  STS [R20], R35 ;  /* 0x0000002314007388 */ /* 0x008fe20000000800 */
[----:B------:R-:W-:Y:S06]  /*0900*/  BAR.SYNC.DEFER_BLOCKING 0x0 ;  /* 0x0000000000007b1d */ /* 0x000fec0000010000 */
[----:B------:R-:W-:Y:S04]  /*0910*/  LDS R37, [R22] ;  /* 0x0000000016257984 */ /* 0x000fe80000000800 */
[----:B------:R-:W0:Y:S04]  /*0920*/  LDS.128 R8, [R7] ;  /* 0x0000000007087984 */ /* 0x000e280000000c00 */
[----:B------:R-:W1:Y:S04]  /*0930*/  LDS R12, [R22+0x40] ;  /* 0x00004000160c7984 */ /* 0x000e680000000800 */
[----:B------:R-:W2:Y:S04]  /*0940*/  LDS R31, [R22+0x80] ;  /* 0x00008000161f7984 */ /* 0x000ea80000000800 */
[----:B------:R-:W3:Y:S04]  /*0950*/  LDS R32, [R22+0xc0] ;  /* 0x0000c00016207984 */ /* 0x000ee80000000800 */
[----:B------:R-:W-:Y:S04]  /*0960*/  LDS R33, [R22+0x100] ;  /* 0x0001000016217984 */ /* 0x000fe80000000800 */
[----:B------:R-:W-:Y:S04]  /*0970*/  LDS R34, [R22+0x200] ;  /* 0x0002000016227984 */ /* 0x000fe80000000800 */
[----:B------:R-:W-:Y:S01]  /*0980*/  LDS R35, [R22+0x300] ;  /* 0x0003000016237984 */ /* 0x000fe20000000800 */
[----:B0-----:R-:W-:-:S04]  /*0990*/  IMAD R8, R8, R37, R13 ;  /* 0x0000002508087224 */ /* 0x001fc800078e020d */
[----:B-1----:R-:W-:Y:S02]  /*09a0*/  IMAD R9, R12, R9, R8 ;  /* 0x000000090c097224 */ /* 0x002fe400078e0208 */
[----:B------:R-:W0:Y:S04]  /*09b0*/  LDS.128 R12, [R7+0x10] ;  /* 0x00001000070c7984 */ /* 0x000e280000000c00 */
[----:B------:R-:W1:Y:S01]  /*09c0*/  LDS R8, [R22+0x140] ;  /* 0x0001400016087984 */ /* 0x000e620000000800 */
[----:B--2---:R-:W-:-:S03]  /*09d0*/  IMAD R10, R31, R10, R9 ;  /* 0x0000000a1f0a7224 */ /* 0x004fc600078e0209 */
[----:B------:R-:W2:Y:S01]  /*09e0*/  LDS R31, [R22+0x180] ;  /* 0x00018000161f7984 */ /* 0x000ea20000000800 */
[----:B---3--:R-:W-:-:S03]  /*09f0*/  IMAD R11, R32, R11, R10 ;  /* 0x0000000b200b7224 */ /* 0x008fc600078e020a */
[----:B------:R-:W-:Y:S01]  /*0a00*/  LDS R32, [R22+0x240] ;  /* 0x0002400016207984 */ /* 0x000fe20000000800 */
[----:B0-----:R-:W-:-:S03]  /*0a10*/  IMAD R11, R12, R33, R11 ;  /* 0x000000210c0b7224 */ /* 0x001fc600078e020b */
[----:B------:R-:W0:Y:S01]  /*0a20*/  LDS R12, [R22+0x1c0] ;  /* 0x0001c000160c7984 */ /* 0x000e220000000800 */
[----:B-1----:R-:W-:-:S03]  /*0a30*/  IMAD R33, R8, R13, R11 ;  /* 0x0000000d08217224 */ /* 0x002fc600078e020b */
[----:B------:R-:W1:Y:S04]  /*0a40*/  LDS.128 R8, [R7+0x20] ;  /* 0x0000200007087984 */ /* 0x000e680000000c00 */
[----:B------:R-:W3:Y:S01]  /*0a50*/  LDS R13, [R22+0x280] ;  /* 0x00028000160d7984 */ /* 0x000ee20000000800 */
[----:B--2---:R-:W-:-:S03]  /*0a60*/  IMAD R14, R31, R14, R33 ;  /* 0x0000000e1f0e7224 */ /* 0x004fc600078e0221 */
[----:B------:R-:W-:Y:S01]  /*0a70*/  LDS R33, [R22+0x380] ;  /* 0x0003800016217984 */ /* 0x000fe20000000800 */
[----:B0-----:R-:W-:-:S04]  /*0a80*/  IMAD R15, R12, R15, R14 ;  /* 0x0000000f0c0f7224 */ /* 0x001fc800078e020e */
[----:B-1----:R-:W-:Y:S01]  /*0a90*/  IMAD R8, R8, R34, R15 ;  /* 0x0000002208087224 */ /* 0x002fe200078e020f */
[----:B------:R-:W-:Y:S01]  /*0aa0*/  IADD3 R15, PT, PT, R25, 0x10, RZ ;  /* 0x00000010190f7810 */ /* 0x000fe20007ffe0ff */
[----:B------:R-:W-:Y:S02]  /*0ab0*/  LDS R34, [R22+0x340] ;  /* 0x0003400016227984 */ /* 0x000fe40000000800 */
[----:B------:R-:W-:Y:S02]  /*0ac0*/  IMAD R8, R32, R9, R8 ;  /* 0x0000000920087224 */ /* 0x000fe400078e0208 */
[----:B------:R-:W-:Y:S01]  /*0ad0*/  IMAD.WIDE.U32 R18, R15, 0x4, R18 ;  /* 0x000000040f127825 */ /* 0x000fe200078e0012 */
[----:B------:R-:W0:Y:S03]  /*0ae0*/  LDS R9, [R22+0x2c0] ;  /* 0x0002c00016097984 */ /* 0x000e260000000800 */
[----:B---3--:R-:W-:Y:S01]  /*0af0*/  IMAD R8, R13, R10, R8 ;  /* 0x0000000a0d087224 */ /* 0x008fe200078e0208 */
[----:B------:R-:W-:Y:S04]  /*0b00*/  LDS R32, [R22+0x3c0] ;  /* 0x0003c00016207984 */ /* 0x000fe80000000800 */
[----:B------:R-:W1:Y:S01]  /*0b10*/  LDS.128 R12, [R7+0x30] ;  /* 0x00003000070c7984 */ /* 0x000e620000000c00 */
[----:B------:R-:W-:Y:S06]  /*0b20*/  BAR.SYNC.DEFER_BLOCKING 0x0 ;  /* 0x0000000000007b1d */ /* 0x000fec0000010000 */
[----:B------:R-:W2:Y:S04]  /*0b30*/  LDG.E R18, desc[UR8][R18.64] ;  /* 0x0000000812127981 */ /* 0x000ea8000c1e1900 */
[----:B------:R0:W3:Y:S02]  /*0b40*/  LDG.E R17, desc[UR8][R16.64] ;  /* 0x0000000810117981 */ /* 0x0000e4000c1e1900 */
[----:B0-----:R-:W-:-:S04]  /*0b50*/  IMAD R16, R9, R11, R8 ;  /* 0x0000000b09107224 */ /* 0x001fc800078e0208 */
[----:B-1----:R-:W-:-:S04]  /*0b60*/  IMAD R12, R12, R35, R16 ;  /* 0x000000230c0c7224 */ /* 0x002fc800078e0210 */
[----:B------:R-:W-:-:S04]  /*0b70*/  IMAD R12, R34, R13, R12 ;  /* 0x0000000d220c7224 */ /* 0x000fc800078e020c */
[----:B------:R-:W-:-:S04]  /*0b80*/  IMAD R12, R33, R14, R12 ;  /* 0x0000000e210c7224 */ /* 0x000fc800078e020c */
[----:B------:R-:W-:Y:S01]  /*0b90*/  IMAD R16, R32, R15, R12 ;  /* 0x0000000f20107224 */ /* 0x000fe200078e020c */
[----:B------:R-:W-:-:S04]  /*0ba0*/  IADD3 R27, PT, PT, R27, 0x4, RZ ;  /* 0x000000041b1b7810 */ /* 0x000fc80007ffe0ff */
[----:B------:R-:W-:Y:S02]  /*0bb0*/  ISETP.NE.AND P0, PT, R27, RZ, PT ;  /* 0x000000ff1b00720c */ /* 0x000fe40003f05270 */
[----:B------:R-:W-:Y:S02]  /*0bc0*/  IADD3 R25, PT, PT, R25, 0x40, RZ ;  /* 0x0000004019197810 */ /* 0x000fe40007ffe0ff */
[C---:B------:R-:W-:Y:S02]  /*0bd0*/  LEA R30, R5.reuse, R30, 0x6 ;  /* 0x0000001e051e7211 */ /* 0x040fe400078e30ff */
[C---:B------:R-:W-:Y:S02]  /*0be0*/  LEA R28, R5.reuse, R28, 0x6 ;  /* 0x0000001c051c7211 */ /* 0x040fe400078e30ff */
[C---:B------:R-:W-:Y:S02]  /*0bf0*/  LEA R26, R5.reuse, R26, 0x6 ;  /* 0x0000001a051a7211 */ /* 0x040fe400078e30ff */
[----:B------:R-:W-:Y:S01]  /*0c00*/  LEA R24, R5, R24, 0x6 ;  /* 0x0000001805187211 */ /* 0x000fe200078e30ff */
        /* <DEDUP_REMOVED lines=9> */
[----:B------:R-:W4:Y:S04]  /*0ca0*/  LDS.128 R12, [R7+0x10] ;  /* 0x00001000070c7984 */ /* 0x000f280000000c00 */
[----:B------:R-:W5:Y:S04]  /*0cb0*/  LDS R32, [R22+0x140] ;  /* 0x0001400016207984 */ /* 0x000f680000000800 */
[----:B------:R-:W5:Y:S01]  /*0cc0*/  LDS R35, [R22+0x180] ;  /* 0x0001800016237984 */ /* 0x000f620000000800 */
[----:B0-----:R-:W-:-:S03]  /*0cd0*/  IMAD R8, R8, R31, R16 ;  /* 0x0000001f08087224 */ /* 0x001fc600078e0210 */
[----:B------:R-:W-:Y:S01]  /*0ce0*/  LDS R31, [R22+0x200] ;  /* 0x00020000161f7984 */ /* 0x000fe20000000800 */
[----:B-1----:R-:W-:-:S03]  /*0cf0*/  IMAD R9, R36, R9, R8 ;  /* 0x0000000924097224 */ /* 0x002fc600078e0208 */
[----:B------:R-:W0:Y:S04]  /*0d00*/  LDS R8, [R22+0x1c0] ;  /* 0x0001c00016087984 */ /* 0x000e280000000800 */
[----:B------:R-:W1:Y:S01]  /*0d10*/  LDS.128 R16, [R7+0x20] ;  /* 0x0000200007107984 */ /* 0x000e620000000c00 */
[----:B--2---:R-:W-:-:S04]  /*0d20*/  IMAD R9, R37, R10, R9 ;  /* 0x0000000a25097224 */ /* 0x004fc800078e0209 */
[----:B---3--:R-:W-:-:S04]  /*0d30*/  IMAD R9, R34, R11, R9 ;  /* 0x0000000b22097224 */ /* 0x008fc800078e0209 */
[----:B----4-:R-:W-:Y:S02]  /*0d40*/  IMAD R9, R12, R33, R9 ;  /* 0x000000210c097224 */ /* 0x010fe400078e0209 */
[----:B------:R-:W2:Y:S02]  /*0d50*/  LDS R12, [R22+0x240] ;  /* 0x00024000160c7984 */ /* 0x000ea40000000800 */
[----:B-----5:R-:W-:Y:S02]  /*0d60*/  IMAD R9, R32, R13, R9 ;  /* 0x0000000d20097224 */ /* 0x020fe400078e0209 */
[----:B------:R-:W3:Y:S02]  /*0d70*/  LDS R13, [R22+0x280] ;  /* 0x00028000160d7984 */ /* 0x000ee40000000800 */
[----:B------:R-:W-:Y:S02]  /*0d80*/  IMAD R9, R35, R14, R9 ;  /* 0x0000000e23097224 */ /* 0x000fe400078e0209 */
[----:B------:R-:W4:Y:S04]  /*0d90*/  LDS R14, [R22+0x2c0] ;  /* 0x0002c000160e7984 */ /* 0x000f280000000800 */
[----:B------:R-:W-:Y:S01]  /*0da0*/  LDS R32, [R22+0x340] ;  /* 0x0003400016207984 */ /* 0x000fe20000000800 */
[----:B0-----:R-:W-:-:S03]  /*0db0*/  IMAD R33, R8, R15, R9 ;  /* 0x0000000f08217224 */ /* 0x001fc600078e0209 */
[----:B------:R-:W-:Y:S04]  /*0dc0*/  LDS R15, [R22+0x300] ;  /* 0x00030000160f7984 */ /* 0x000fe80000000800 */
[----:B------:R-:W0:Y:S01]  /*0dd0*/  LDS.128 R8, [R7+0x30] ;  /* 0x0000300007087984 */ /* 0x000e220000000c00 */
[----:B-1----:R-:W-:-:S03]  /*0de0*/  IMAD R33, R16, R31, R33 ;  /* 0x0000001f10217224 */ /* 0x002fc600078e0221 */
[----:B------:R-:W1:Y:S04]  /*0df0*/  LDS R31, [R22+0x380] ;  /* 0x00038000161f7984 */ /* 0x000e680000000800 */
[----:B------:R-:W5:Y:S01]  /*0e00*/  LDS R16, [R22+0x3c0] ;  /* 0x0003c00016107984 */ /* 0x000f620000000800 */
[----:B--2---:R-:W-:-:S04]  /*0e10*/  IMAD R12, R12, R17, R33 ;  /* 0x000000110c0c7224 */ /* 0x004fc800078e0221 */
[----:B---3--:R-:W-:-:S04]  /*0e20*/  IMAD R12, R13, R18, R12 ;  /* 0x000000120d0c7224 */ /* 0x008fc800078e020c */
[----:B----4-:R-:W-:-:S04]  /*0e30*/  IMAD R12, R14, R19, R12 ;  /* 0x000000130e0c7224 */ /* 0x010fc800078e020c */
[----:B0-----:R-:W-:-:S04]  /*0e40*/  IMAD R8, R8, R15, R12 ;  /* 0x0000000f08087224 */ /* 0x001fc800078e020c */
[----:B------:R-:W-:-:S04]  /*0e50*/  IMAD R8, R32, R9, R8 ;  /* 0x0000000920087224 */ /* 0x000fc800078e0208 */
[----:B-1----:R-:W-:-:S04]  /*0e60*/  IMAD R31, R31, R10, R8 ;  /* 0x0000000a1f1f7224 */ /* 0x002fc800078e0208 */
[----:B-----5:R-:W-:Y:S01]  /*0e70*/  IMAD R31, R16, R11, R31 ;  /* 0x0000000b101f7224 */ /* 0x020fe200078e021f */
[----:B------:R-:W-:Y:S06]  /*0e80*/  BAR.SYNC.DEFER_BLOCKING 0x0 ;  /* 0x0000000000007b1d */ /* 0x000fec0000010000 */
[----:B------:R-:W-:Y:S05]  /*0e90*/  @P0 BRA `(.L_x_7) ;  /* 0xfffffff4000c0947 */ /* 0x000fea000383ffff */
.L_x_6:
[----:B------:R-:W-:-:S13]  /*0ea0*/  LOP3.LUT P0, R8, R29, 0x3, RZ, 0xc0, !PT ;  /* 0x000000031d087812 */ /* 0x000fda000780c0ff */
[----:B------:R-:W-:Y:S05]  /*0eb0*/  @!P0 BRA `(.L_x_5) ;  /* 0x0000000800848947 */ /* 0x000fea0003800000 */
[----:B------:R-:W-:Y:S02]  /*0ec0*/  ISETP.NE.AND P0, PT, R8, 0x1, PT ;  /* 0x000000010800780c */ /* 0x000fe40003f05270 */
[----:B------:R-:W-:-:S04]  /*0ed0*/  LOP3.LUT R29, R29, 0x1, RZ, 0xc0, !PT ;  /* 0x000000011d1d7812 */ /* 0x000fc800078ec0ff */
[----:B------:R-:W-:-:S07]  /*0ee0*/  ISETP.NE.U32.AND P1, PT, R29, 0x1, PT ;  /* 0x000000011d00780c */ /* 0x000fce0003f25070 */
[----:B------:R-:W-:Y:S06]  /*0ef0*/  @!P0 BRA `(.L_x_8) ;  /* 0x0000000400988947 */ /* 0x000fec0003800000 */
[----:B------:R-:W0:Y:S01]  /*0f00*/  LDC.64 R16, c[0x0][0x380] ;  /* 0x0000e000ff107b82 */ /* 0x000e220000000a00 */
[C---:B------:R-:W-:Y:S02]  /*0f10*/  LEA R18, R0.reuse, R3, 0x4 ;  /* 0x0000000300127211 */ /* 0x040fe400078e20ff */
[----:B------:R-:W-:-:S03]  /*0f20*/  LEA R19, R0, R21, 0x4 ;  /* 0x0000001500137211 */ /* 0x000fc600078e20ff */
[----:B------:R-:W-:Y:S02]  /*0f30*/  IMAD R13, R18, R5, R4 ;  /* 0x00000005120d7224 */ /* 0x000fe400078e0204 */
[----:B------:R-:W1:Y:S01]  /*0f40*/  LDC.64 R32, c[0x0][0x388] ;  /* 0x0000e200ff207b82 */ /* 0x000e620000000a00 */
[----:B0-----:R-:W-:-:S05]  /*0f50*/  IMAD.WIDE.U32 R8, R19, 0x4, R16 ;  /* 0x0000000413087825 */ /* 0x001fca00078e0010 */
[----:B------:R-:W2:Y:S01]  /*0f60*/  LDG.E R23, desc[UR8][R8.64] ;  /* 0x0000000808177981 */ /* 0x000ea2000c1e1900 */
[----:B-1----:R-:W-:-:S05]  /*0f70*/  IMAD.WIDE.U32 R12, R13, 0x4, R32 ;  /* 0x000000040d0c7825 */ /* 0x002fca00078e0020 */
[----:B------:R-:W3:Y:S01]  /*0f80*/  LDG.E R22, desc[UR8][R12.64] ;  /* 0x000000080c167981 */ /* 0x000ee2000c1e1900 */
[----:B------:R-:W-:-:S04]  /*0f90*/  UIADD3 UR5, UPT, UPT, UR4, 0x400, URZ ;  /* 0x0000040004057890 */ /* 0x000fc8000fffe0ff */
[----:B------:R-:W-:Y:S01]  /*0fa0*/  ULEA UR5, UR6, UR5, 0x18 ;  /* 0x0000000506057291 */ /* 0x000fe2000f8ec0ff */
[----:B------:R-:W-:-:S05]  /*0fb0*/  LEA R30, R2, R7, 0x2 ;  /* 0x00000007021e7211 */ /* 0x000fca00078e10ff */
[----:B------:R-:W-:-:S04]  /*0fc0*/  LEA R20, R2, UR5, 0x2 ;  /* 0x0000000502147c11 */ /* 0x000fc8000f8e10ff */
[----:B------:R-:W-:Y:S02]  /*0fd0*/  LEA R25, R3, R20, 0x6 ;  /* 0x0000001403197211 */ /* 0x000fe400078e30ff */
[----:B------:R-:W-:Y:S01]  /*0fe0*/  IADD3 R18, PT, PT, R18, 0x10, RZ ;  /* 0x0000001012127810 */ /* 0x000fe20007ffe0ff */
        /* <DEDUP_REMOVED lines=11> */
[----:B------:R-:W5:Y:S04]  /*10a0*/  LDS R23, [R20+0x180] ;  /* 0x0001800014177984 */ /* 0x000f680000000800 */
[----:B------:R-:W5:Y:S04]  /*10b0*/  LDS R22, [R20+0x1c0] ;  /* 0x0001c00014167984 */ /* 0x000f680000000800 */
[----:B------:R-:W-:Y:S01]  /*10c0*/  LDS R36, [R20+0x200] ;  /* 0x0002000014247984 */ /* 0x000fe20000000800 */
[----:B0-----:R-:W-:-:S03]  /*10d0*/  IMAD R8, R8, R26, R31 ;  /* 0x0000001a08087224 */ /* 0x001fc600078e021f */
[----:B------:R-:W-:Y:S01]  /*10e0*/  LDS R35, [R20+0x280] ;  /* 0x0002800014237984 */ /* 0x000fe20000000800 */
[----:B-1----:R-:W-:-:S03]  /*10f0*/  IMAD R9, R28, R9, R8 ;  /* 0x000000091c097224 */ /* 0x002fc600078e0208 */
[----:B------:R-:W-:Y:S01]  /*1100*/  LDS R31, [R20+0x380] ;  /* 0x00038000141f7984 */ /* 0x000fe20000000800 */
[----:B--2---:R-:W-:-:S03]  /*1110*/  IMAD R10, R29, R10, R9 ;  /* 0x0000000a1d0a7224 */ /* 0x004fc600078e0209 */
[----:B------:R-:W-:Y:S01]  /*1120*/  LDS R28, [R20+0x240] ;  /* 0x00024000141c7984 */ /* 0x000fe20000000800 */
[----:B---3--:R-:W-:-:S03]  /*1130*/  IMAD R10, R34, R11, R10 ;  /* 0x0000000b220a7224 */ /* 0x008fc600078e020a */
[----:B------:R-:W-:Y:S01]  /*1140*/  LDS R29, [R20+0x300] ;  /* 0x00030000141d7984 */ /* 0x000fe20000000800 */
[----:B------:R-:W-:-:S03]  /*1150*/  IMAD R9, R18, R5, R4 ;  /* 0x0000000512097224 */ /* 0x000fc600078e0204 */
[----:B------:R-:W-:Y:S01]  /*1160*/  LDS R34, [R20+0x2c0] ;  /* 0x0002c00014227984 */ /* 0x000fe20000000800 */
[----:B----4-:R-:W-:-:S03]  /*1170*/  IMAD R10, R12, R27, R10 ;  /* 0x0000001b0c0a7224 */ /* 0x010fc600078e020a */
[----:B------:R-:W-:Y:S01]  /*1180*/  LDS R26, [R20+0x3c0] ;  /* 0x0003c000141a7984 */ /* 0x000fe20000000800 */
[----:B-----5:R-:W-:Y:S01]  /*1190*/  IMAD R10, R24, R13, R10 ;  /* 0x0000000d180a7224 */ /* 0x020fe200078e020a */
[----:B------:R-:W-:Y:S01]  /*11a0*/  IADD3 R13, PT, PT, R19, 0x10, RZ ;  /* 0x00000010130d7810 */ /* 0x000fe20007ffe0ff */
[----:B------:R-:W-:Y:S01]  /*11b0*/  IMAD.WIDE.U32 R32, R9, 0x4, R32 ;  /* 0x0000000409207825 */ /* 0x000fe200078e0020 */
[----:B------:R-:W-:Y:S03]  /*11c0*/  LDS R24, [R20+0x340] ;  /* 0x0003400014187984 */ /* 0x000fe60000000800 */
[----:B------:R-:W-:Y:S02]  /*11d0*/  IMAD R10, R23, R14, R10 ;  /* 0x0000000e170a7224 */ /* 0x000fe400078e020a */
[----:B------:R-:W-:Y:S02]  /*11e0*/  IMAD.WIDE.U32 R12, R13, 0x4, R16 ;  /* 0x000000040d0c7825 */ /* 0x000fe400078e0010 */
[----:B------:R-:W-:Y:S02]  /*11f0*/  LDS.128 R16, [R7+0x30] ;  /* 0x0000300007107984 */ /* 0x000fe40000000c00 */
[----:B------:R-:W-:-:S02]  /*1200*/  IMAD R27, R22, R15, R10 ;  /* 0x0000000f161b7224 */ /* 0x000fc400078e020a */
[----:B------:R-:W0:Y:S01]  /*1210*/  LDS.128 R8, [R7+0x20] ;  /* 0x0000200007087984 */ /* 0x000e220000000c00 */
[----:B------:R-:W-:Y:S06]  /*1220*/  BAR.SYNC.DEFER_BLOCKING 0x0 ;  /* 0x0000000000007b1d */ /* 0x000fec0000010000 */
[----:B------:R-:W2:Y:S04]  /*1230*/  LDG.E R37, desc[UR8][R12.64] ;  /* 0x000000080c257981 */ /* 0x000ea8000c1e1900 */
[----:B------:R-:W3:Y:S01]  /*1240*/  LDG.E R32, desc[UR8][R32.64] ;  /* 0x0000000820207981 */ /* 0x000ee2000c1e1900 */
[----:B0-----:R-:W-:-:S04]  /*1250*/  IMAD R8, R8, R36, R27 ;  /* 0x0000002408087224 */ /* 0x001fc800078e021b */
[----:B------:R-:W-:-:S04]  /*1260*/  IMAD R8, R28, R9, R8 ;  /* 0x000000091c087224 */ /* 0x000fc800078e0208 */
[----:B------:R-:W-:-:S04]  /*1270*/  IMAD R8, R35, R10, R8 ;  /* 0x0000000a23087224 */ /* 0x000fc800078e0208 */
[----:B------:R-:W-:-:S04]  /*1280*/  IMAD R34, R34, R11, R8 ;  /* 0x0000000b22227224 */ /* 0x000fc800078e0208 */
[----:B------:R-:W-:-:S04]  /*1290*/  IMAD R16, R16, R29, R34 ;  /* 0x0000001d10107224 */ /* 0x000fc800078e0222 */
[----:B------:R-:W-:-:S04]  /*12a0*/  IMAD R16, R24, R17, R16 ;  /* 0x0000001118107224 */ /* 0x000fc800078e0210 */
[----:B------:R-:W-:-:S04]  /*12b0*/  IMAD R16, R31, R18, R16 ;  /* 0x000000121f107224 */ /* 0x000fc800078e0210 */
[----:B------:R-:W-:Y:S01]  /*12c0*/  IMAD R26, R26, R19, R16 ;  /* 0x000000131a1a7224 */ /* 0x000fe200078e0210 */
        /* <DEDUP_REMOVED lines=14> */
[----:B------:R-:W-:Y:S04]  /*13b0*/  LDS R31, [R20+0x200] ;  /* 0x00020000141f7984 */ /* 0x000fe80000000800 */
[----:B------:R-:W5:Y:S01]  /*13c0*/  LDS.128 R16, [R7+0x20] ;  /* 0x0000200007107984 */ /* 0x000f620000000c00 */
[----:B0-----:R-:W-:-:S03]  /*13d0*/  IMAD R12, R12, R23, R26 ;  /* 0x000000170c0c7224 */ /* 0x001fc600078e021a */
[----:B------:R-:W0:Y:S01]  /*13e0*/  LDS R26, [R20+0x240] ;  /* 0x00024000141a7984 */ /* 0x000e220000000800 */
[----:B-1----:R-:W-:-:S03]  /*13f0*/  IMAD R12, R22, R13, R12 ;  /* 0x0000000d160c7224 */ /* 0x002fc600078e020c */
[----:B------:R-:W1:Y:S01]  /*1400*/  LDS R23, [R20+0x280] ;  /* 0x0002800014177984 */ /* 0x000e620000000800 */
[----:B--2---:R-:W-:-:S03]  /*1410*/  IMAD R12, R27, R14, R12 ;  /* 0x0000000e1b0c7224 */ /* 0x004fc600078e020c */
[----:B------:R-:W2:Y:S01]  /*1420*/  LDS R22, [R20+0x2c0] ;  /* 0x0002c00014167984 */ /* 0x000ea20000000800 */
[----:B---3--:R-:W-:-:S03]  /*1430*/  IMAD R32, R28, R15, R12 ;  /* 0x0000000f1c207224 */ /* 0x008fc600078e020c */
[----:B------:R-:W-:Y:S04]  /*1440*/  LDS R27, [R20+0x300] ;  /* 0x00030000141b7984 */ /* 0x000fe80000000800 */
[----:B------:R-:W3:Y:S01]  /*1450*/  LDS.128 R12, [R7+0x30] ;  /* 0x00003000070c7984 */ /* 0x000ee20000000c00 */
[----:B----4-:R-:W-:-:S03]  /*1460*/  IMAD R8, R8, R25, R32 ;  /* 0x0000001908087224 */ /* 0x010fc600078e0220 */
[----:B------:R-:W4:Y:S01]  /*1470*/  LDS R28, [R20+0x340] ;  /* 0x00034000141c7984 */ /* 0x000f220000000800 */
[----:B-----5:R-:W-:-:S03]  /*1480*/  IMAD R9, R30, R9, R8 ;  /* 0x000000091e097224 */ /* 0x020fc600078e0208 */
[----:B------:R-:W5:Y:S04]  /*1490*/  LDS R25, [R20+0x380] ;  /* 0x0003800014197984 */ /* 0x000f680000000800 */
[----:B------:R-:W5:Y:S01]  /*14a0*/  LDS R8, [R20+0x3c0] ;  /* 0x0003c00014087984 */ /* 0x000f620000000800 */
[----:B------:R-:W-:-:S04]  /*14b0*/  IMAD R9, R29, R10, R9 ;  /* 0x0000000a1d097224 */ /* 0x000fc800078e0209 */
[----:B------:R-:W-:-:S04]  /*14c0*/  IMAD R9, R24, R11, R9 ;  /* 0x0000000b18097224 */ /* 0x000fc800078e0209 */
[----:B------:R-:W-:-:S04]  /*14d0*/  IMAD R9, R16, R31, R9 ;  /* 0x0000001f10097224 */ /* 0x000fc800078e0209 */
[----:B0-----:R-:W-:-:S04]  /*14e0*/  IMAD R9, R26, R17, R9 ;  /* 0x000000111a097224 */ /* 0x001fc800078e0209 */
[----:B-1----:R-:W-:-:S04]  /*14f0*/  IMAD R9, R23, R18, R9 ;  /* 0x0000001217097224 */ /* 0x002fc800078e0209 */
[----:B--2---:R-:W-:-:S04]  /*1500*/  IMAD R9, R22, R19, R9 ;  /* 0x0000001316097224 */ /* 0x004fc800078e0209 */
[----:B---3--:R-:W-:-:S04]  /*1510*/  IMAD R9, R12, R27, R9 ;  /* 0x0000001b0c097224 */ /* 0x008fc800078e0209 */
[----:B----4-:R-:W-:-:S04]  /*1520*/  IMAD R9, R28, R13, R9 ;  /* 0x0000000d1c097224 */ /* 0x010fc800078e0209 */
[----:B-----5:R-:W-:-:S04]  /*1530*/  IMAD R9, R25, R14, R9 ;  /* 0x0000000e19097224 */ /* 0x020fc800078e0209 */
[----:B------:R-:W-:Y:S01]  /*1540*/  IMAD R31, R8, R15, R9 ;  /* 0x0000000f081f7224 */ /* 0x000fe200078e0209 */
[----:B------:R-:W-:Y:S06]  /*1550*/  BAR.SYNC.DEFER_BLOCKING 0x0 ;  /* 0x0000000000007b1d */ /* 0x000fec0000010000 */
.L_x_8:
[----:B------:R-:W-:Y:S05]  /*1560*/  @P1 BRA `(.L_x_5) ;  /* 0x0000000000d81947 */ /* 0x000fea0003800000 */
[----:B------:R-:W0:Y:S01]  /*1570*/  LDC.64 R8, c[0x0][0x380] ;  /* 0x0000e000ff087b82 */ /* 0x000e220000000a00 */
[C---:B------:R-:W-:Y:S02]  /*1580*/  LEA R10, R0.reuse, R3, 0x4 ;  /* 0x00000003000a7211 */ /* 0x040fe400078e20ff */
[----:B------:R-:W-:-:S03]  /*1590*/  LEA R21, R0, R21, 0x4 ;  /* 0x0000001500157211 */ /* 0x000fc600078e20ff */
[----:B------:R-:W-:Y:S02]  /*15a0*/  IMAD R11, R10, R5, R4 ;  /* 0x000000050a0b7224 */ /* 0x000fe400078e0204 */
[----:B------:R-:W1:Y:S01]  /*15b0*/  LDC.64 R12, c[0x0][0x388] ;  /* 0x0000e200ff0c7b82 */ /* 0x000e620000000a00 */
[----:B0-----:R-:W-:-:S05]  /*15c0*/  IMAD.WIDE.U32 R8, R21, 0x4, R8 ;  /* 0x0000000415087825 */ /* 0x001fca00078e0008 */
[----:B------:R-:W2:Y:S01]  /*15d0*/  LDG.E R14, desc[UR8][R8.64] ;  /* 0x00000008080e7981 */ /* 0x000ea2000c1e1900 */
[----:B-1----:R-:W-:-:S06]  /*15e0*/  IMAD.WIDE.U32 R12, R11, 0x4, R12 ;  /* 0x000000040b0c7825 */ /* 0x002fcc00078e000c */
[----:B------:R-:W3:Y:S01]  /*15f0*/  LDG.E R12, desc[UR8][R12.64] ;  /* 0x000000080c0c7981 */ /* 0x000ee2000c1e1900 */
[----:B------:R-:W-:-:S04]  /*1600*/  UIADD3 UR4, UPT, UPT, UR4, 0x400, URZ ;  /* 0x0000040004047890 */ /* 0x000fc8000fffe0ff */
[----:B------:R-:W-:Y:S01]  /*1610*/  ULEA UR4, UR6, UR4, 0x18 ;  /* 0x0000000406047291 */ /* 0x000fe2000f8ec0ff */
[----:B------:R-:W-:-:S05]  /*1620*/  LEA R15, R2, R7, 0x2 ;  /* 0x00000007020f7211 */ /* 0x000fca00078e10ff */
[----:B------:R-:W-:-:S04]  /*1630*/  LEA R0, R2, UR4, 0x2 ;  /* 0x0000000402007c11 */ /* 0x000fc8000f8e10ff */
        /* <DEDUP_REMOVED lines=41> */
.L_x_5:
[----:B------:R-:W0:Y:S01]  /*18d0*/  LDC.64 R2, c[0x0][0x390] ;  /* 0x0000e400ff027b82 */ /* 0x000e220000000a00 */
[----:B------:R-:W-:-:S04]  /*18e0*/  IMAD R5, R6, R5, R4 ;  /* 0x0000000506057224 */ /* 0x000fc800078e0204 */
[----:B0-----:R-:W-:-:S05]  /*18f0*/  IMAD.WIDE R2, R5, 0x4, R2 ;  /* 0x0000000405027825 */ /* 0x001fca00078e0202 */
[----:B------:R-:W-:Y:S01]  /*1900*/  STG.E desc[UR8][R2.64], R31 ;  /* 0x0000001f02007986 */ /* 0x000fe2000c101908 */
[----:B------:R-:W-:Y:S05]  /*1910*/  EXIT ;  /* 0x000000000000794d */ /* 0x000fea0003800000 */
.L_x_9:
        /* <DEDUP_REMOVED lines=14> */
.L_x_11:


//--------------------- .nv.shared.reserved.0     --------------------------
	.section	.nv.shared.reserved.0,"aw",@nobits
	.weak		__nv_reservedSMEM_offset_0_alias
	.size		__nv_reservedSMEM_offset_0_alias, 0, 64
	.other		__nv_reservedSMEM_offset_0_alias,@"STO_CUDA_RESERVED_SHARED STV_DEFAULT"
__nv_reservedSMEM_offset_0_alias:
	.zero		0
	.zero		64


//--------------------- .nv.shared._Z9matrixMulPiS_S_i --------------------------
	.section	.nv.shared._Z9matrixMulPiS_S_i,"aw",@nobits
	.sectionflags	@""
	.align	4
.nv.shared._Z9matrixMulPiS_S_i:
	.zero		3072


//--------------------- .nv.constant0._Z15matrixMul_worsePiS_S_i --------------------------
	.section	.nv.constant0._Z15matrixMul_worsePiS_S_i,"a",@progbits
	.sectionflags	@""
	.align	4
.nv.constant0._Z15matrixMul_worsePiS_S_i:
	.zero		924


//--------------------- .nv.constant0._Z9matrixMulPiS_S_i --------------------------
	.section	.nv.constant0._Z9matrixMulPiS_S_i,"a",@progbits
	.sectionflags	@""
	.align	4
.nv.constant0._Z9matrixMulPiS_S_i:
	.zero		924


//--------------------- SYMBOLS --------------------------

	.type		.nv.reservedSmem.offset0,@object
	.size		.nv.reservedSmem.offset0,0x4
	.type		.nv.reservedSmem.cap,@object
	.size		.nv.reservedSmem.cap,0x4
